	.headerflags	@"EF_CUDA_TEXMODE_UNIFIED EF_CUDA_64BIT_ADDRESS EF_CUDA_SM80 EF_CUDA_VIRTUAL_SM(EF_CUDA_SM80)"
	.elftype	@"ET_EXEC"


//--------------------- .nv.info                  --------------------------
	.section	.nv.info,"",@"SHT_CUDA_INFO"
	.align	4


	//----- nvinfo : EIATTR_REGCOUNT
	.align		4
        /*0000*/ 	.byte	0x04, 0x2f
        /*0002*/ 	.short	(.L_1 - .L_0)
	.align		4
.L_0:
        /*0004*/ 	.word	index@(candidate3)
        /*0008*/ 	.word	0x00000072


	//----- nvinfo : EIATTR_MAX_STACK_SIZE
	.align		4
.L_1:
        /*000c*/ 	.byte	0x04, 0x23
        /*000e*/ 	.short	(.L_3 - .L_2)
	.align		4
.L_2:
        /*0010*/ 	.word	index@(candidate3)
        /*0014*/ 	.word	0x00000000


	//----- nvinfo : EIATTR_MIN_STACK_SIZE
	.align		4
.L_3:
        /*0018*/ 	.byte	0x04, 0x12
        /*001a*/ 	.short	(.L_5 - .L_4)
	.align		4
.L_4:
        /*001c*/ 	.word	index@(candidate3)
        /*0020*/ 	.word	0x00000000


	//----- nvinfo : EIATTR_FRAME_SIZE
	.align		4
.L_5:
        /*0024*/ 	.byte	0x04, 0x11
        /*0026*/ 	.short	(.L_7 - .L_6)
	.align		4
.L_6:
        /*0028*/ 	.word	index@(candidate3)
        /*002c*/ 	.word	0x00000000
.L_7:


//--------------------- .nv.info.candidate3       --------------------------
	.section	.nv.info.candidate3,"",@"SHT_CUDA_INFO"
	.align	4


	//----- nvinfo : EIATTR_CUDA_API_VERSION
	.align		4
        /*0000*/ 	.byte	0x04, 0x37
        /*0002*/ 	.short	(.L_9 - .L_8)
.L_8:
        /*0004*/ 	.word	0x00000075


	//----- nvinfo : EIATTR_SW2861232_WAR
	.align		4
.L_9:
        /*0008*/ 	.byte	0x01, 0x35
	.zero		2


	//----- nvinfo : EIATTR_PARAM_CBANK
	.align		4
        /*000c*/ 	.byte	0x04, 0x0a
        /*000e*/ 	.short	(.L_11 - .L_10)
	.align		4
.L_10:
        /*0010*/ 	.word	index@(.nv.constant0.candidate3)
        /*0014*/ 	.short	0x0160
        /*0016*/ 	.short	0x0018


	//----- nvinfo : EIATTR_CBANK_PARAM_SIZE
	.align		4
.L_11:
        /*0018*/ 	.byte	0x03, 0x19
        /*001a*/ 	.short	0x0018


	//----- nvinfo : EIATTR_KPARAM_INFO
	.align		4
        /*001c*/ 	.byte	0x04, 0x17
        /*001e*/ 	.short	(.L_13 - .L_12)
.L_12:
        /*0020*/ 	.word	0x00000000
        /*0024*/ 	.short	0x0002
        /*0026*/ 	.short	0x0010
        /*0028*/ 	.byte	0x00, 0xf0, 0x21, 0x00


	//----- nvinfo : EIATTR_KPARAM_INFO
	.align		4
.L_13:
        /*002c*/ 	.byte	0x04, 0x17
        /*002e*/ 	.short	(.L_15 - .L_14)
.L_14:
        /*0030*/ 	.word	0x00000000
        /*0034*/ 	.short	0x0001
        /*0036*/ 	.short	0x0008
        /*0038*/ 	.byte	0x00, 0xf0, 0x21, 0x00


	//----- nvinfo : EIATTR_KPARAM_INFO
	.align		4
.L_15:
        /*003c*/ 	.byte	0x04, 0x17
        /*003e*/ 	.short	(.L_17 - .L_16)
.L_16:
        /*0040*/ 	.word	0x00000000
        /*0044*/ 	.short	0x0000
        /*0046*/ 	.short	0x0000
        /*0048*/ 	.byte	0x00, 0xf0, 0x21, 0x00


	//----- nvinfo : EIATTR_MAXREG_COUNT
	.align		4
.L_17:
        /*004c*/ 	.byte	0x03, 0x1b
        /*004e*/ 	.short	0x00ff


	//----- nvinfo : EIATTR_EXIT_INSTR_OFFSETS
	.align		4
        /*0050*/ 	.byte	0x04, 0x1c
        /*0052*/ 	.short	(.L_19 - .L_18)


	//   ....[0]....
.L_18:
        /*0054*/ 	.word	0x000061b0


	//----- nvinfo : EIATTR_MAX_THREADS
	.align		4
.L_19:
        /*0058*/ 	.byte	0x04, 0x05
        /*005a*/ 	.short	(.L_21 - .L_20)
.L_20:
        /*005c*/ 	.word	0x00000100
        /*0060*/ 	.word	0x00000001
        /*0064*/ 	.word	0x00000001
.L_21:


//--------------------- .nv.rel.action            --------------------------
	.section	.nv.rel.action,"",@"SHT_CUDA_RELOCINFO"
	.align	8
	.sectionentsize	8
        /*0000*/ 	.byte	0x4b, 0x00, 0x00, 0x00, 0x00, 0x00, 0x00, 0x00, 0x00, 0x02, 0x02, 0x08, 0x10, 0x0a, 0x2f, 0x22
        /* <DEDUP_REMOVED lines=13> */


//--------------------- .nv.constant0.candidate3  --------------------------
	.section	.nv.constant0.candidate3,"a",@progbits
	.align	4
.nv.constant0.candidate3:
	.zero		376


//--------------------- .text.candidate3          --------------------------
	.section	.text.candidate3,"ax",@progbits
	.sectionflags	@"SHF_BARRIERS=1"
	.sectioninfo	@"SHI_REGISTERS=114"
	.align	128
        .global         candidate3
        .type           candidate3,@function
        .size           candidate3,(.L_x_3 - candidate3)
        .other          candidate3,@"STO_CUDA_ENTRY STV_DEFAULT"
candidate3:
.text.candidate3:
[----:B------:R-:W-:-:S02]  /*0000*/  MOV R1, c[0x0][0x28] ;  /* 0x00000a0000017a02 */ /* 0x000fc40000000f00 */
[----:B------:R-:W0:Y:S01]  /*0010*/  S2R R7, SR_CTAID.X ;  /* 0x0000000000077919 */ /* 0x000e220000002500 */
[----:B------:R-:W-:Y:S01]  /*0020*/  HFMA2.MMA R6, -RZ, RZ, 0, 0 ;  /* 0x00000000ff067435 */ /* 0x000fe200000001ff */
[----:B------:R-:W-:Y:S01]  /*0030*/  MOV R3, RZ ;  /* 0x000000ff00037202 */ /* 0x000fe20000000f00 */
[----:B------:R-:W-:Y:S01]  /*0040*/  HFMA2.MMA R14, -RZ, RZ, 0, 0 ;  /* 0x00000000ff0e7435 */ /* 0x000fe200000001ff */
[----:B------:R-:W1:Y:S01]  /*0050*/  S2R R0, SR_TID.X ;  /* 0x0000000000007919 */ /* 0x000e620000002100 */
[----:B------:R-:W-:Y:S01]  /*0060*/  HFMA2.MMA R98, -RZ, RZ, 0, 0 ;  /* 0x00000000ff627435 */ /* 0x000fe200000001ff */
[----:B------:R-:W-:Y:S01]  /*0070*/  CS2R R94, SRZ ;  /* 0x00000000005e7805 */ /* 0x000fe2000001ff00 */
[----:B------:R-:W-:Y:S01]  /*0080*/  HFMA2.MMA R66, -RZ, RZ, 0, 0 ;  /* 0x00000000ff427435 */ /* 0x000fe200000001ff */
[----:B------:R-:W-:Y:S01]  /*0090*/  CS2R R10, SRZ ;  /* 0x00000000000a7805 */ /* 0x000fe2000001ff00 */
[----:B------:R-:W-:Y:S01]  /*00a0*/  MOV R18, RZ ;  /* 0x000000ff00127202 */ /* 0x000fe20000000f00 */
[----:B------:R-:W-:Y:S01]  /*00b0*/  CS2R R28, SRZ ;  /* 0x00000000001c7805 */ /* 0x000fe2000001ff00 */
[----:B------:R-:W-:Y:S01]  /*00c0*/  CS2R R34, SRZ ;  /* 0x0000000000227805 */ /* 0x000fe2000001ff00 */
[----:B------:R-:W-:Y:S01]  /*00d0*/  CS2R R96, SRZ ;  /* 0x0000000000607805 */ /* 0x000fe2000001ff00 */
[----:B------:R-:W-:Y:S01]  /*00e0*/  CS2R R26, SRZ ;  /* 0x00000000001a7805 */ /* 0x000fe2000001ff00 */
        /* <DEDUP_REMOVED lines=10> */
[----:B0-----:R-:W-:Y:S01]  /*0190*/  IMAD.HI R2, R7, -0x6db6db6d, R6 ;  /* 0x9249249307027827 */ /* 0x001fe200078e0206 */
[----:B------:R-:W-:Y:S01]  /*01a0*/  CS2R R90, SRZ ;  /* 0x00000000005a7805 */ /* 0x000fe2000001ff00 */
[----:B------:R-:W-:Y:S01]  /*01b0*/  CS2R R12, SRZ ;  /* 0x00000000000c7805 */ /* 0x000fe2000001ff00 */
[----:B------:R-:W-:Y:S01]  /*01c0*/  CS2R R24, SRZ ;  /* 0x0000000000187805 */ /* 0x000fe2000001ff00 */
[----:B-1----:R-:W-:Y:S01]  /*01d0*/  LOP3.LUT R4, R0, 0xf, RZ, 0xc0, !PT ;  /* 0x0000000f00047812 */ /* 0x002fe200078ec0ff */
[----:B------:R-:W-:Y:S01]  /*01e0*/  CS2R R16, SRZ ;  /* 0x0000000000107805 */ /* 0x000fe2000001ff00 */
[----:B------:R-:W-:Y:S01]  /*01f0*/  SHF.R.U32.HI R5, RZ, 0x1f, R2 ;  /* 0x0000001fff057819 */ /* 0x000fe20000011602 */
[----:B------:R-:W-:Y:S01]  /*0200*/  CS2R R30, SRZ ;  /* 0x00000000001e7805 */ /* 0x000fe2000001ff00 */
[----:B------:R-:W-:Y:S01]  /*0210*/  CS2R R54, SRZ ;  /* 0x0000000000367805 */ /* 0x000fe2000001ff00 */
[----:B------:R-:W-:Y:S01]  /*0220*/  CS2R R56, SRZ ;  /* 0x0000000000387805 */ /* 0x000fe2000001ff00 */
[----:B------:R-:W-:Y:S01]  /*0230*/  LEA.HI.SX32 R9, R2, R5, 0x1e ;  /* 0x0000000502097211 */ /* 0x000fe200078ff2ff */
[----:B------:R-:W-:Y:S01]  /*0240*/  CS2R R74, SRZ ;  /* 0x00000000004a7805 */ /* 0x000fe2000001ff00 */
[----:B------:R-:W-:Y:S01]  /*0250*/  SHF.R.S32.HI R5, RZ, 0x4, R0 ;  /* 0x00000004ff057819 */ /* 0x000fe20000011400 */
[----:B------:R-:W-:Y:S01]  /*0260*/  CS2R R88, SRZ ;  /* 0x0000000000587805 */ /* 0x000fe2000001ff00 */
[----:B------:R-:W-:Y:S01]  /*0270*/  CS2R R64, SRZ ;  /* 0x0000000000407805 */ /* 0x000fe2000001ff00 */
[C---:B------:R-:W-:Y:S01]  /*0280*/  IMAD R6, R9.reuse, -0x7, R7 ;  /* 0xfffffff909067824 */ /* 0x040fe200078e0207 */
[----:B------:R-:W-:Y:S01]  /*0290*/  CS2R R68, SRZ ;  /* 0x0000000000447805 */ /* 0x000fe2000001ff00 */
[----:B------:R-:W-:Y:S01]  /*02a0*/  IMAD R7, R9, 0x700, R4 ;  /* 0x0000070009077824 */ /* 0x000fe200078e0204 */
[----:B------:R-:W-:Y:S01]  /*02b0*/  CS2R R78, SRZ ;  /* 0x00000000004e7805 */ /* 0x000fe2000001ff00 */
[----:B------:R-:W-:Y:S01]  /*02c0*/  CS2R R72, SRZ ;  /* 0x0000000000487805 */ /* 0x000fe2000001ff00 */
[----:B------:R-:W-:Y:S01]  /*02d0*/  CS2R R80, SRZ ;  /* 0x0000000000507805 */ /* 0x000fe2000001ff00 */
[----:B------:R-:W-:Y:S01]  /*02e0*/  IMAD R9, R5, 0x70, R7 ;  /* 0x0000007005097824 */ /* 0x000fe200078e0207 */
[----:B------:R-:W-:Y:S01]  /*02f0*/  CS2R R92, SRZ ;  /* 0x00000000005c7805 */ /* 0x000fe2000001ff00 */
[----:B------:R-:W-:-:S03]  /*0300*/  ULDC.64 UR4, c[0x0][0x118] ;  /* 0x0000460000047ab9 */ /* 0x000fc60000000a00 */
[----:B------:R-:W-:-:S04]  /*0310*/  LEA R8, R6, R9, 0x4 ;  /* 0x0000000906087211 */ /* 0x000fc800078e20ff */
.L_x_1:
[----:B------:R-:W-:Y:S01]  /*0320*/  SHF.R.U32.HI R9, RZ, 0x4, R0 ;  /* 0x00000004ff097819 */ /* 0x000fe20000011600 */
[----:B------:R-:W-:Y:S01]  /*0330*/  IMAD R23, R3, 0x31000, R8 ;  /* 0x0003100003177824 */ /* 0x000fe200078e0208 */
[----:B------:R-:W-:Y:S01]  /*0340*/  MOV R2, 0x4 ;  /* 0x0000000400027802 */ /* 0x000fe20000000f00 */
[----:B------:R-:W-:Y:S06]  /*0350*/  BAR.SYNC 0x0 ;  /* 0x0000000000007b1d */ /* 0x000fec0000000000 */
[----:B------:R-:W-:Y:S01]  /*0360*/  SHF.L.U32 R9, R9, 0x5, RZ ;  /* 0x0000000509097819 */ /* 0x000fe200000006ff */
[----:B------:R-:W-:-:S03]  /*0370*/  IMAD.WIDE R22, R23, R2, c[0x0][0x160] ;  /* 0x0000580017167625 */ /* 0x000fc600078e0202 */
[--C-:B------:R-:W-:Y:S02]  /*0380*/  LOP3.LUT R20, R9, 0xffffffe0, R4.reuse, 0xe2, !PT ;  /* 0xffffffe009147812 */ /* 0x100fe400078ee204 */
[----:B------:R-:W2:Y:S02]  /*0390*/  LDG.E.CONSTANT R9, [R22.64] ;  /* 0x0000000416097981 */ /* 0x000ea4000c1e9900 */
[----:B------:R-:W-:Y:S02]  /*03a0*/  LEA R21, R3, R20, 0x4 ;  /* 0x0000001403157211 */ /* 0x000fe400078e20ff */
[----:B------:R-:W3:Y:S03]  /*03b0*/  LDG.E.CONSTANT R15, [R22.64+0xc400] ;  /* 0x00c40004160f7981 */ /* 0x000ee6000c1e9900 */
[----:B------:R-:W-:Y:S01]  /*03c0*/  IMAD.WIDE R20, R21, R2, c[0x0][0x168] ;  /* 0x00005a0015147625 */ /* 0x000fe200078e0202 */
[----:B------:R-:W4:Y:S04]  /*03d0*/  LDG.E.CONSTANT R19, [R22.64+0x18800] ;  /* 0x0188000416137981 */ /* 0x000f28000c1e9900 */
[----:B------:R-:W5:Y:S04]  /*03e0*/  LDG.E.CONSTANT R37, [R22.64+0x24c00] ;  /* 0x024c000416257981 */ /* 0x000f68000c1e9900 */
        /* <DEDUP_REMOVED lines=12> */
[----:B------:R-:W5:Y:S04]  /*04b0*/  LDG.E.CONSTANT R105, [R20.64] ;  /* 0x0000000414697981 */ /* 0x000f68000c1e9900 */
[----:B------:R-:W5:Y:S04]  /*04c0*/  LDG.E.CONSTANT R107, [R20.64+0x800] ;  /* 0x00080004146b7981 */ /* 0x000f68000c1e9900 */
[----:B------:R-:W5:Y:S04]  /*04d0*/  LDG.E.CONSTANT R109, [R20.64+0x1000] ;  /* 0x00100004146d7981 */ /* 0x000f68000c1e9900 */
[----:B------:R-:W5:Y:S01]  /*04e0*/  LDG.E.CONSTANT R111, [R20.64+0x1800] ;  /* 0x00180004146f7981 */ /* 0x000f62000c1e9900 */
[----:B------:R-:W-:-:S02]  /*04f0*/  PRMT R83, RZ, 0x2104, R4 ;  /* 0x00002104ff537816 */ /* 0x000fc40000000004 */
[----:B------:R-:W-:-:S04]  /*0500*/  IADD3 R3, R3, 0x1, RZ ;  /* 0x0000000103037810 */ /* 0x000fc80007ffe0ff */
[----:B------:R-:W-:Y:S01]  /*0510*/  ISETP.GE.U32.AND P0, PT, R3, 0x2, PT ;  /* 0x000000020300780c */ /* 0x000fe20003f06070 */
[----:B--2---:R0:W-:Y:S04]  /*0520*/  STS [R0.X4], R9 ;  /* 0x0000000900007388 */ /* 0x0041e80000004800 */
[----:B---3--:R-:W-:Y:S04]  /*0530*/  STS [R0.X4+0x400], R15 ;  /* 0x0004000f00007388 */ /* 0x008fe80000004800 */
[----:B----4-:R-:W-:Y:S01]  /*0540*/  STS [R0.X4+0x800], R19 ;  /* 0x0008001300007388 */ /* 0x010fe20000004800 */
[----:B0-----:R-:W-:-:S03]  /*0550*/  SHF.L.U32 R9, R0, 0x1, RZ ;  /* 0x0000000100097819 */ /* 0x001fc600000006ff */
[----:B-----5:R-:W-:Y:S01]  /*0560*/  STS [R0.X4+0xc00], R37 ;  /* 0x000c002500007388 */ /* 0x020fe20000004800 */
[----:B------:R-:W-:-:S03]  /*0570*/  LOP3.LUT R9, R9, 0x3fffffe0, RZ, 0xc0, !PT ;  /* 0x3fffffe009097812 */ /* 0x000fc600078ec0ff */
[----:B------:R-:W-:Y:S04]  /*0580*/  STS [R0.X4+0x1000], R39 ;  /* 0x0010002700007388 */ /* 0x000fe80000004800 */
        /* <DEDUP_REMOVED lines=15> */
[----:B------:R-:W-:Y:S06]  /*0680*/  BAR.SYNC 0x0 ;  /* 0x0000000000007b1d */ /* 0x000fec0000000000 */
[----:B------:R-:W-:Y:S04]  /*0690*/  LDS.128 R48, [R9.X4+0x4000] ;  /* 0x0040000009307984 */ /* 0x000fe80000004c00 */
[----:B------:R-:W-:Y:S04]  /*06a0*/  LDS.128 R40, [R9.X4+0x4800] ;  /* 0x0048000009287984 */ /* 0x000fe80000004c00 */
[----:B------:R-:W-:Y:S04]  /*06b0*/  LDS.128 R44, [R9.X4+0x4040] ;  /* 0x00404000092c7984 */ /* 0x000fe80000004c00 */
[----:B------:R-:W-:Y:S04]  /*06c0*/  LDS.128 R20, [R9.X4+0x4840] ;  /* 0x0048400009147984 */ /* 0x000fe80000004c00 */
[----:B------:R-:W0:Y:S04]  /*06d0*/  LDS R67, [R83.X4+0x40] ;  /* 0x0000400053437984 */ /* 0x000e280000004800 */
[----:B------:R-:W1:Y:S04]  /*06e0*/  LDS R100, [R83.X4+0x80] ;  /* 0x0000800053647984 */ /* 0x000e680000004800 */
[----:B------:R-:W2:Y:S04]  /*06f0*/  LDS R19, [R83.X4+0x200] ;  /* 0x0002000053137984 */ /* 0x000ea80000004800 */
[----:B------:R-:W3:Y:S04]  /*0700*/  LDS R15, [R83.X4] ;  /* 0x00000000530f7984 */ /* 0x000ee80000004800 */
[----:B------:R-:W4:Y:S04]  /*0710*/  LDS R63, [R83.X4+0x280] ;  /* 0x00028000533f7984 */ /* 0x000f280000004800 */
[----:B------:R-:W5:Y:S04]  /*0720*/  LDS R101, [R83.X4+0xc0] ;  /* 0x0000c00053657984 */ /* 0x000f680000004800 */
[----:B------:R-:W4:Y:S04]  /*0730*/  LDS R99, [R83.X4+0x240] ;  /* 0x0002400053637984 */ /* 0x000f280000004800 */
[----:B------:R-:W5:Y:S04]  /*0740*/  LDS R39, [R83.X4+0x2c0] ;  /* 0x0002c00053277984 */ /* 0x000f680000004800 */
[----:B------:R-:W5:Y:S04]  /*0750*/  LDS R37, [R83.X4+0x300] ;  /* 0x0003000053257984 */ /* 0x000f680000004800 */
[----:B------:R-:W5:Y:S01]  /*0760*/  LDS R36, [R83.X4+0x140] ;  /* 0x0001400053247984 */ /* 0x000f620000004800 */
[----:B0-----:R-:W-:-:S03]  /*0770*/  FFMA R81, R48, R67, R81 ;  /* 0x0000004330517223 */ /* 0x001fc60000000051 */
[----:B------:R-:W-:Y:S01]  /*0780*/  LDS R38, [R83.X4+0x100] ;  /* 0x0001000053267984 */ /* 0x000fe20000004800 */
[----:B------:R-:W-:Y:S02]  /*0790*/  FFMA R73, R40, R67, R73 ;  /* 0x0000004328497223 */ /* 0x000fe40000000049 */
[C---:B------:R-:W-:Y:S02]  /*07a0*/  FFMA R71, R67.reuse, R44, R71 ;  /* 0x0000002c43477223 */ /* 0x040fe40000000047 */
[----:B------:R-:W-:Y:S02]  /*07b0*/  FFMA R86, R67, R20, R86 ;  /* 0x0000001443567223 */ /* 0x000fe40000000056 */
[----:B-1----:R-:W-:Y:S01]  /*07c0*/  FFMA R67, R100, R44, R35 ;  /* 0x0000002c64437223 */ /* 0x002fe20000000023 */
[----:B------:R-:W-:Y:S01]  /*07d0*/  MOV R35, 0x1 ;  /* 0x0000000100237802 */ /* 0x000fe20000000f00 */
[----:B--2---:R-:W-:Y:S02]  /*07e0*/  FFMA R64, R48, R19, R64 ;  /* 0x0000001330407223 */ /* 0x004fe40000000040 */
[----:B------:R-:W-:-:S02]  /*07f0*/  FFMA R74, R19, R40, R74 ;  /* 0x00000028134a7223 */ /* 0x000fc4000000004a */
[C---:B------:R-:W-:Y:S02]  /*0800*/  FFMA R85, R19.reuse, R44, R85 ;  /* 0x0000002c13557223 */ /* 0x040fe40000000055 */
[----:B------:R-:W-:Y:S02]  /*0810*/  FFMA R84, R19, R20, R84 ;  /* 0x0000001413547223 */ /* 0x000fe40000000054 */
[----:B---3--:R-:W-:Y:S01]  /*0820*/  FFMA R93, R48, R15, R93 ;  /* 0x0000000f305d7223 */ /* 0x008fe2000000005d */
[----:B------:R-:W0:Y:S01]  /*0830*/  LDS R19, [R83.X4+0x340] ;  /* 0x0003400053137984 */ /* 0x000e220000004800 */
[C---:B------:R-:W-:Y:S02]  /*0840*/  FFMA R92, R15.reuse, R40, R92 ;  /* 0x000000280f5c7223 */ /* 0x040fe4000000005c */
[C---:B------:R-:W-:Y:S02]  /*0850*/  FFMA R91, R15.reuse, R44, R91 ;  /* 0x0000002c0f5b7223 */ /* 0x040fe4000000005b */
[----:B------:R-:W-:-:S02]  /*0860*/  FFMA R90, R15, R20, R90 ;  /* 0x000000140f5a7223 */ /* 0x000fc4000000005a */
[-C--:B----4-:R-:W-:Y:S01]  /*0870*/  FFMA R78, R48, R63.reuse, R78 ;  /* 0x0000003f304e7223 */ /* 0x090fe2000000004e */
[----:B------:R-:W1:Y:S01]  /*0880*/  LDS R15, [R83.X4+0x180] ;  /* 0x00018000530f7984 */ /* 0x000e620000004800 */
[----:B------:R-:W-:Y:S02]  /*0890*/  FFMA R68, R40, R63, R68 ;  /* 0x0000003f28447223 */ /* 0x000fe40000000044 */
[C---:B------:R-:W-:Y:S02]  /*08a0*/  FFMA R66, R63.reuse, R44, R66 ;  /* 0x0000002c3f427223 */ /* 0x040fe40000000042 */
[----:B------:R-:W-:Y:S02]  /*08b0*/  FFMA R60, R63, R20, R60 ;  /* 0x000000143f3c7223 */ /* 0x000fe4000000003c */
[-C--:B------:R-:W-:Y:S02]  /*08c0*/  FFMA R79, R48, R100.reuse, R79 ;  /* 0x00000064304f7223 */ /* 0x080fe4000000004f */
[----:B------:R-:W-:-:S02]  /*08d0*/  FFMA R69, R40, R100, R69 ;  /* 0x0000006428457223 */ /* 0x000fc40000000045 */
[----:B------:R-:W-:Y:S02]  /*08e0*/  FFMA R61, R100, R20, R61 ;  /* 0x00000014643d7223 */ /* 0x000fe4000000003d */
[-C--:B-----5:R-:W-:Y:S01]  /*08f0*/  FFMA R63, R101, R44.reuse, R33 ;  /* 0x0000002c653f7223 */ /* 0x0a0fe20000000021 */
[----:B------:R-:W2:Y:S01]  /*0900*/  LDS R100, [R83.X4+0x380] ;  /* 0x0003800053647984 */ /* 0x000ea20000004800 */
[----:B------:R-:W-:Y:S01]  /*0910*/  PRMT R33, R35, 0x2104, R4 ;  /* 0x0000210423217816 */ /* 0x000fe20000000004 */
[-C--:B------:R-:W-:Y:S02]  /*0920*/  FFMA R80, R48, R99.reuse, R80 ;  /* 0x0000006330507223 */ /* 0x080fe40000000050 */
[----:B------:R-:W-:Y:S02]  /*0930*/  FFMA R72, R40, R99, R72 ;  /* 0x0000006328487223 */ /* 0x000fe40000000048 */
[C---:B------:R-:W-:Y:S01]  /*0940*/  FFMA R70, R99.reuse, R44, R70 ;  /* 0x0000002c63467223 */ /* 0x040fe20000000046 */
[----:B------:R-:W-:Y:S01]  /*0950*/  LDS R35, [R33.X4+0x80] ;  /* 0x0000800021237984 */ /* 0x000fe20000004800 */
[----:B------:R-:W-:-:S02]  /*0960*/  FFMA R62, R99, R20, R62 ;  /* 0x00000014633e7223 */ /* 0x000fc4000000003e */
[-C--:B------:R-:W-:Y:S01]  /*0970*/  FFMA R89, R48, R39.reuse, R89 ;  /* 0x0000002730597223 */ /* 0x080fe20000000059 */
[----:B------:R-:W3:Y:S01]  /*0980*/  LDS R99, [R83.X4+0x1c0] ;  /* 0x0001c00053637984 */ /* 0x000ee20000004800 */
[----:B------:R-:W-:Y:S02]  /*0990*/  FFMA R88, R40, R39, R88 ;  /* 0x0000002728587223 */ /* 0x000fe40000000058 */
[C---:B------:R-:W-:Y:S01]  /*09a0*/  FFMA R87, R39.reuse, R44, R87 ;  /* 0x0000002c27577223 */ /* 0x040fe20000000057 */
[----:B------:R-:W4:Y:S01]  /*09b0*/  LDS R83, [R83.X4+0x3c0] ;  /* 0x0003c00053537984 */ /* 0x000f220000004800 */
[----:B------:R-:W-:Y:S02]  /*09c0*/  FFMA R28, R39, R20, R28 ;  /* 0x00000014271c7223 */ /* 0x000fe4000000001c */
[-C--:B------:R-:W-:Y:S01]  /*09d0*/  FFMA R57, R48, R37.reuse, R57 ;  /* 0x0000002530397223 */ /* 0x080fe20000000039 */
[----:B------:R-:W5:Y:S01]  /*09e0*/  LDS R39, [R33.X4] ;  /* 0x0000000021277984 */ /* 0x000f620000004800 */
[----:B------:R-:W-:-:S02]  /*09f0*/  FFMA R56, R40, R37, R56 ;  /* 0x0000002528387223 */ /* 0x000fc40000000038 */
[C---:B------:R-:W-:Y:S02]  /*0a00*/  FFMA R32, R37.reuse, R44, R32 ;  /* 0x0000002c25207223 */ /* 0x040fe40000000020 */
[----:B------:R-:W-:Y:S02]  /*0a10*/  FFMA R52, R37, R20, R52 ;  /* 0x0000001425347223 */ /* 0x000fe40000000034 */
[-C--:B------:R-:W-:Y:S01]  /*0a20*/  FFMA R55, R48, R36.reuse, R55 ;  /* 0x0000002430377223 */ /* 0x080fe20000000037 */
[----:B------:R-:W3:Y:S01]  /*0a30*/  LDS R37, [R33.X4+0x40] ;  /* 0x0000400021257984 */ /* 0x000ee20000004800 */
[----:B------:R-:W-:Y:S02]  /*0a40*/  FFMA R54, R40, R36, R54 ;  /* 0x0000002428367223 */ /* 0x000fe40000000036 */
[C---:B------:R-:W-:Y:S02]  /*0a50*/  FFMA R98, R36.reuse, R44, R98 ;  /* 0x0000002c24627223 */ /* 0x040fe40000000062 */
[----:B------:R-:W-:-:S02]  /*0a60*/  FFMA R97, R36, R20, R97 ;  /* 0x0000001424617223 */ /* 0x000fc40000000061 */
[----:B------:R-:W5:Y:S01]  /*0a70*/  LDS R36, [R33.X4+0x240] ;  /* 0x0002400021247984 */ /* 0x000f620000004800 */
[-C--:B0-----:R-:W-:Y:S02]  /*0a80*/  FFMA R27, R48, R19.reuse, R27 ;  /* 0x00000013301b7223 */ /* 0x081fe4000000001b */
[----:B------:R-:W-:Y:S02]  /*0a90*/  FFMA R31, R40, R19, R31 ;  /* 0x00000013281f7223 */ /* 0x000fe4000000001f */
[C---:B------:R-:W-:Y:S02]  /*0aa0*/  FFMA R26, R19.reuse, R44, R26 ;  /* 0x0000002c131a7223 */ /* 0x040fe4000000001a */
[----:B------:R-:W-:Y:S02]  /*0ab0*/  FFMA R96, R19, R20, R96 ;  /* 0x0000001413607223 */ /* 0x000fe40000000060 */
[-C--:B-1----:R-:W-:Y:S02]  /*0ac0*/  FFMA R25, R48, R15.reuse, R25 ;  /* 0x0000000f30197223 */ /* 0x082fe40000000019 */
[----:B------:R-:W-:-:S02]  /*0ad0*/  FFMA R30, R40, R15, R30 ;  /* 0x0000000f281e7223 */ /* 0x000fc4000000001e */
[C---:B------:R-:W-:Y:S02]  /*0ae0*/  FFMA R19, R15.reuse, R44, R34 ;  /* 0x0000002c0f137223 */ /* 0x040fe40000000022 */
[----:B------:R-:W-:Y:S01]  /*0af0*/  FFMA R18, R15, R20, R18 ;  /* 0x000000140f127223 */ /* 0x000fe20000000012 */
[----:B------:R-:W-:Y:S01]  /*0b00*/  LDS R34, [R33.X4+0x280] ;  /* 0x0002800021227984 */ /* 0x000fe20000004800 */
[----:B--2---:R-:W-:Y:S02]  /*0b10*/  FFMA R15, R100, R44, R29 ;  /* 0x0000002c640f7223 */ /* 0x004fe4000000001d */
[----:B------:R-:W-:Y:S01]  /*0b20*/  FFMA R65, R40, R101, R65 ;  /* 0x0000006528417223 */ /* 0x000fe20000000041 */
[----:B------:R-:W0:Y:S01]  /*0b30*/  LDS R29, [R33.X4+0xc0] ;  /* 0x0000c000211d7984 */ /* 0x000e220000004800 */
[----:B------:R-:W-:Y:S02]  /*0b40*/  FFMA R59, R101, R20, R59 ;  /* 0x00000014653b7223 */ /* 0x000fe4000000003b */
[----:B------:R-:W-:-:S02]  /*0b50*/  FFMA R58, R48, R38, R58 ;  /* 0x00000026303a7223 */ /* 0x000fc4000000003a */
[----:B------:R-:W-:Y:S02]  /*0b60*/  FFMA R75, R40, R38, R75 ;  /* 0x00000026284b7223 */ /* 0x000fe4000000004b */
[C---:B------:R-:W-:Y:S02]  /*0b70*/  FFMA R77, R38.reuse, R44, R77 ;  /* 0x0000002c264d7223 */ /* 0x040fe4000000004d */
[----:B------:R-:W-:Y:S02]  /*0b80*/  FFMA R82, R38, R20, R82 ;  /* 0x0000001426527223 */ /* 0x000fe40000000052 */
[----:B------:R-:W-:Y:S01]  /*0b90*/  FFMA R16, R40, R100, R16 ;  /* 0x0000006428107223 */ /* 0x000fe20000000010 */
[----:B------:R-:W1:Y:S01]  /*0ba0*/  LDS R38, [R33.X4+0x200] ;  /* 0x0002000021267984 */ /* 0x000e620000004800 */
[----:B------:R-:W-:Y:S02]  /*0bb0*/  FFMA R14, R100, R20, R14 ;  /* 0x00000014640e7223 */ /* 0x000fe4000000000e */
[----:B---3--:R-:W-:-:S02]  /*0bc0*/  FFMA R12, R40, R99, R12 ;  /* 0x00000063280c7223 */ /* 0x008fc4000000000c */
[-C--:B------:R-:W-:Y:S02]  /*0bd0*/  FFMA R10, R99, R20.reuse, R10 ;  /* 0x00000014630a7223 */ /* 0x080fe4000000000a */
[----:B----4-:R-:W-:Y:S02]  /*0be0*/  FFMA R53, R40, R83, R53 ;  /* 0x0000005328357223 */ /* 0x010fe40000000035 */
[----:B------:R-:W-:Y:S01]  /*0bf0*/  FFMA R95, R83, R20, R95 ;  /* 0x00000014535f7223 */ /* 0x000fe2000000005f */
[----:B------:R-:W2:Y:S01]  /*0c00*/  LDS R40, [R33.X4+0x2c0] ;  /* 0x0002c00021287984 */ /* 0x000ea20000004800 */
[C---:B-----5:R-:W-:Y:S02]  /*0c10*/  FFMA R93, R39.reuse, R49, R93 ;  /* 0x00000031275d7223 */ /* 0x060fe4000000005d */
[C---:B------:R-:W-:Y:S01]  /*0c20*/  FFMA R92, R39.reuse, R41, R92 ;  /* 0x00000029275c7223 */ /* 0x040fe2000000005c */
[----:B------:R-:W3:Y:S01]  /*0c30*/  LDS R20, [R33.X4+0x100] ;  /* 0x0001000021147984 */ /* 0x000ee20000004800 */
[----:B------:R-:W-:-:S02]  /*0c40*/  FFMA R91, R39, R45, R91 ;  /* 0x0000002d275b7223 */ /* 0x000fc4000000005b */
[----:B------:R-:W-:Y:S02]  /*0c50*/  FFMA R90, R39, R21, R90 ;  /* 0x00000015275a7223 */ /* 0x000fe4000000005a */
[C---:B------:R-:W-:Y:S01]  /*0c60*/  FFMA R81, R37.reuse, R49, R81 ;  /* 0x0000003125517223 */ /* 0x040fe20000000051 */
[----:B------:R-:W4:Y:S01]  /*0c70*/  LDS R39, [R33.X4+0x300] ;  /* 0x0003000021277984 */ /* 0x000f220000004800 */
[C---:B------:R-:W-:Y:S02]  /*0c80*/  FFMA R73, R37.reuse, R41, R73 ;  /* 0x0000002925497223 */ /* 0x040fe40000000049 */
[C---:B------:R-:W-:Y:S02]  /*0c90*/  FFMA R71, R37.reuse, R45, R71 ;  /* 0x0000002d25477223 */ /* 0x040fe40000000047 */
[----:B------:R-:W-:Y:S02]  /*0ca0*/  FFMA R86, R37, R21, R86 ;  /* 0x0000001525567223 */ /* 0x000fe40000000056 */
[C---:B------:R-:W-:Y:S01]  /*0cb0*/  FFMA R80, R36.reuse, R49, R80 ;  /* 0x0000003124507223 */ /* 0x040fe20000000050 */
[----:B------:R-:W5:Y:S01]  /*0cc0*/  LDS R37, [R33.X4+0x340] ;  /* 0x0003400021257984 */ /* 0x000f620000004800 */
[----:B------:R-:W-:-:S02]  /*0cd0*/  FFMA R72, R36, R41, R72 ;  /* 0x0000002924487223 */ /* 0x000fc40000000048 */
[C---:B------:R-:W-:Y:S02]  /*0ce0*/  FFMA R70, R36.reuse, R45, R70 ;  /* 0x0000002d24467223 */ /* 0x040fe40000000046 */
[----:B------:R-:W-:Y:S02]  /*0cf0*/  FFMA R62, R36, R21, R62 ;  /* 0x00000015243e7223 */ /* 0x000fe4000000003e */
[----:B------:R-:W2:Y:S01]  /*0d00*/  LDS R36, [R33.X4+0x180] ;  /* 0x0001800021247984 */ /* 0x000ea20000004800 */
[C---:B------:R-:W-:Y:S02]  /*0d10*/  FFMA R76, R48.reuse, R101, R76 ;  /* 0x00000065304c7223 */ /* 0x040fe4000000004c */
[----:B------:R-:W-:Y:S02]  /*0d20*/  FFMA R24, R48, R83, R24 ;  /* 0x0000005330187223 */ /* 0x000fe40000000018 */
[----:B------:R-:W-:Y:S01]  /*0d30*/  FFMA R94, R83, R44, R94 ;  /* 0x0000002c535e7223 */ /* 0x000fe2000000005e */
[----:B------:R-:W-:Y:S01]  /*0d40*/  MOV R83, 0x2 ;  /* 0x0000000200537802 */ /* 0x000fe20000000f00 */
[----:B0-----:R-:W-:-:S02]  /*0d50*/  FFMA R76, R29, R49, R76 ;  /* 0x000000311d4c7223 */ /* 0x001fc4000000004c */
[C---:B------:R-:W-:Y:S02]  /*0d60*/  FFMA R65, R29.reuse, R41, R65 ;  /* 0x000000291d417223 */ /* 0x040fe40000000041 */
[C---:B------:R-:W-:Y:S02]  /*0d70*/  FFMA R63, R29.reuse, R45, R63 ;  /* 0x0000002d1d3f7223 */ /* 0x040fe4000000003f */
[----:B------:R-:W-:Y:S01]  /*0d80*/  FFMA R59, R29, R21, R59 ;  /* 0x000000151d3b7223 */ /* 0x000fe2000000003b */
[----:B------:R-:W-:Y:S01]  /*0d90*/  PRMT R29, R83, 0x2104, R4 ;  /* 0x00002104531d7816 */ /* 0x000fe20000000004 */
[C---:B------:R-:W-:Y:S02]  /*0da0*/  FFMA R17, R48.reuse, R100, R17 ;  /* 0x0000006430117223 */ /* 0x040fe40000000011 */
[----:B------:R-:W-:Y:S02]  /*0db0*/  FFMA R13, R48, R99, R13 ;  /* 0x00000063300d7223 */ /* 0x000fe4000000000d */
[C---:B-1----:R-:W-:Y:S01]  /*0dc0*/  FFMA R64, R38.reuse, R49, R64 ;  /* 0x0000003126407223 */ /* 0x042fe20000000040 */
[----:B------:R-:W-:Y:S01]  /*0dd0*/  LDS R83, [R29.X4] ;  /* 0x000000001d537984 */ /* 0x000fe20000004800 */
[----:B------:R-:W-:-:S02]  /*0de0*/  FFMA R74, R38, R41, R74 ;  /* 0x00000029264a7223 */ /* 0x000fc4000000004a */
[C---:B------:R-:W-:Y:S02]  /*0df0*/  FFMA R85, R38.reuse, R45, R85 ;  /* 0x0000002d26557223 */ /* 0x040fe40000000055 */
[----:B------:R-:W-:Y:S02]  /*0e00*/  FFMA R84, R38, R21, R84 ;  /* 0x0000001526547223 */ /* 0x000fe40000000054 */
[C---:B------:R-:W-:Y:S01]  /*0e10*/  FFMA R79, R35.reuse, R49, R79 ;  /* 0x00000031234f7223 */ /* 0x040fe2000000004f */
[----:B------:R-:W0:Y:S01]  /*0e20*/  LDS R38, [R33.X4+0x140] ;  /* 0x0001400021267984 */ /* 0x000e220000004800 */
[C---:B------:R-:W-:Y:S02]  /*0e30*/  FFMA R69, R35.reuse, R41, R69 ;  /* 0x0000002923457223 */ /* 0x040fe40000000045 */
[C---:B------:R-:W-:Y:S02]  /*0e40*/  FFMA R67, R35.reuse, R45, R67 ;  /* 0x0000002d23437223 */ /* 0x040fe40000000043 */
[----:B------:R-:W-:-:S02]  /*0e50*/  FFMA R61, R35, R21, R61 ;  /* 0x00000015233d7223 */ /* 0x000fc4000000003d */
[C---:B------:R-:W-:Y:S01]  /*0e60*/  FFMA R78, R34.reuse, R49, R78 ;  /* 0x00000031224e7223 */ /* 0x040fe2000000004e */
[----:B------:R-:W1:Y:S01]  /*0e70*/  LDS R35, [R33.X4+0x380] ;  /* 0x0003800021237984 */ /* 0x000e620000004800 */
[C---:B------:R-:W-:Y:S02]  /*0e80*/  FFMA R68, R34.reuse, R41, R68 ;  /* 0x0000002922447223 */ /* 0x040fe40000000044 */
[C---:B------:R-:W-:Y:S02]  /*0e90*/  FFMA R66, R34.reuse, R45, R66 ;  /* 0x0000002d22427223 */ /* 0x040fe40000000042 */
[----:B------:R-:W-:Y:S02]  /*0ea0*/  FFMA R60, R34, R21, R60 ;  /* 0x00000015223c7223 */ /* 0x000fe4000000003c */
[C---:B--2---:R-:W-:Y:S01]  /*0eb0*/  FFMA R89, R40.reuse, R49, R89 ;  /* 0x0000003128597223 */ /* 0x044fe20000000059 */
[----:B------:R-:W2:Y:S01]  /*0ec0*/  LDS R34, [R33.X4+0x1c0] ;  /* 0x0001c00021227984 */ /* 0x000ea20000004800 */
[----:B------:R-:W-:-:S02]  /*0ed0*/  FFMA R88, R40, R41, R88 ;  /* 0x0000002928587223 */ /* 0x000fc40000000058 */
[C---:B------:R-:W-:Y:S01]  /*0ee0*/  FFMA R87, R40.reuse, R45, R87 ;  /* 0x0000002d28577223 */ /* 0x040fe20000000057 */
[----:B------:R-:W2:Y:S01]  /*0ef0*/  LDS R33, [R33.X4+0x3c0] ;  /* 0x0003c00021217984 */ /* 0x000ea20000004800 */
[----:B------:R-:W-:Y:S02]  /*0f00*/  FFMA R28, R40, R21, R28 ;  /* 0x00000015281c7223 */ /* 0x000fe4000000001c */
[C---:B---3--:R-:W-:Y:S02]  /*0f10*/  FFMA R58, R20.reuse, R49, R58 ;  /* 0x00000031143a7223 */ /* 0x048fe4000000003a */
[C---:B------:R-:W-:Y:S02]  /*0f20*/  FFMA R75, R20.reuse, R41, R75 ;  /* 0x00000029144b7223 */ /* 0x040fe4000000004b */
[C---:B------:R-:W-:Y:S02]  /*0f30*/  FFMA R77, R20.reuse, R45, R77 ;  /* 0x0000002d144d7223 */ /* 0x040fe4000000004d */
[----:B------:R-:W-:-:S02]  /*0f40*/  FFMA R82, R20, R21, R82 ;  /* 0x0000001514527223 */ /* 0x000fc40000000052 */
[----:B----4-:R-:W-:Y:S02]  /*0f50*/  FFMA R48, R39, R45, R32 ;  /* 0x0000002d27307223 */ /* 0x010fe40000000020 */
[-C--:B-----5:R-:W-:Y:S01]  /*0f60*/  FFMA R40, R37, R41.reuse, R31 ;  /* 0x0000002925287223 */ /* 0x0a0fe2000000001f */
[----:B------:R-:W3:Y:S01]  /*0f70*/  LDS R32, [R29.X4+0x40] ;  /* 0x000040001d207984 */ /* 0x000ee20000004800 */
[-C--:B------:R-:W-:Y:S02]  /*0f80*/  FFMA R20, R36, R41.reuse, R30 ;  /* 0x0000002924147223 */ /* 0x080fe4000000001e */
[----:B------:R-:W-:Y:S01]  /*0f90*/  FFMA R11, R99, R44, R11 ;  /* 0x0000002c630b7223 */ /* 0x000fe2000000000b */
[----:B------:R-:W4:Y:S01]  /*0fa0*/  LDS R31, [R29.X4+0x80] ;  /* 0x000080001d1f7984 */ /* 0x000f220000004800 */
[C---:B------:R-:W-:Y:S02]  /*0fb0*/  FFMA R56, R39.reuse, R41, R56 ;  /* 0x0000002927387223 */ /* 0x040fe40000000038 */
[----:B------:R-:W-:Y:S01]  /*0fc0*/  FFMA R52, R39, R21, R52 ;  /* 0x0000001527347223 */ /* 0x000fe20000000034 */
[----:B------:R-:W5:Y:S01]  /*0fd0*/  LDS R30, [R29.X4+0x280] ;  /* 0x000280001d1e7984 */ /* 0x000f620000004800 */
[----:B0-----:R-:W-:-:S02]  /*0fe0*/  FFMA R55, R38, R49, R55 ;  /* 0x0000003126377223 */ /* 0x001fc40000000037 */
[C---:B------:R-:W-:Y:S01]  /*0ff0*/  FFMA R54, R38.reuse, R41, R54 ;  /* 0x0000002926367223 */ /* 0x040fe20000000036 */
[----:B------:R-:W-:Y:S01]  /*1000*/  LDS R99, [R29.X4+0x200] ;  /* 0x000200001d637984 */ /* 0x000fe20000004800 */
[C---:B------:R-:W-:Y:S02]  /*1010*/  FFMA R98, R38.reuse, R45, R98 ;  /* 0x0000002d26627223 */ /* 0x040fe40000000062 */
[-C--:B------:R-:W-:Y:S02]  /*1020*/  FFMA R97, R38, R21.reuse, R97 ;  /* 0x0000001526617223 */ /* 0x080fe40000000061 */
[----:B------:R-:W-:Y:S01]  /*1030*/  FFMA R96, R37, R21, R96 ;  /* 0x0000001525607223 */ /* 0x000fe20000000060 */
[----:B------:R-:W-:Y:S01]  /*1040*/  LDS R38, [R29.X4+0x240] ;  /* 0x000240001d267984 */ /* 0x000fe20000004800 */
[C---:B------:R-:W-:Y:S02]  /*1050*/  FFMA R25, R36.reuse, R49, R25 ;  /* 0x0000003124197223 */ /* 0x040fe40000000019 */
[----:B------:R-:W-:-:S02]  /*1060*/  FFMA R19, R36, R45, R19 ;  /* 0x0000002d24137223 */ /* 0x000fc40000000013 */
[----:B------:R-:W-:Y:S02]  /*1070*/  FFMA R18, R36, R21, R18 ;  /* 0x0000001524127223 */ /* 0x000fe40000000012 */
[C---:B-1----:R-:W-:Y:S01]  /*1080*/  FFMA R17, R35.reuse, R49, R17 ;  /* 0x0000003123117223 */ /* 0x042fe20000000011 */
[----:B------:R-:W-:Y:S01]  /*1090*/  LDS R36, [R29.X4+0x180] ;  /* 0x000180001d247984 */ /* 0x000fe20000004800 */
[C---:B------:R-:W-:Y:S02]  /*10a0*/  FFMA R16, R35.reuse, R41, R16 ;  /* 0x0000002923107223 */ /* 0x040fe40000000010 */
[C---:B------:R-:W-:Y:S02]  /*10b0*/  FFMA R15, R35.reuse, R45, R15 ;  /* 0x0000002d230f7223 */ /* 0x040fe4000000000f */
[----:B------:R-:W-:Y:S02]  /*10c0*/  FFMA R14, R35, R21, R14 ;  /* 0x00000015230e7223 */ /* 0x000fe4000000000e */
[C---:B--2---:R-:W-:Y:S01]  /*10d0*/  FFMA R13, R34.reuse, R49, R13 ;  /* 0x00000031220d7223 */ /* 0x044fe2000000000d */
[----:B------:R-:W0:Y:S01]  /*10e0*/  LDS R35, [R29.X4+0xc0] ;  /* 0x0000c0001d237984 */ /* 0x000e220000004800 */
[----:B------:R-:W-:-:S02]  /*10f0*/  FFMA R12, R34, R41, R12 ;  /* 0x00000029220c7223 */ /* 0x000fc4000000000c */
[C---:B------:R-:W-:Y:S02]  /*1100*/  FFMA R11, R34.reuse, R45, R11 ;  /* 0x0000002d220b7223 */ /* 0x040fe4000000000b */
[----:B------:R-:W-:Y:S02]  /*1110*/  FFMA R10, R34, R21, R10 ;  /* 0x00000015220a7223 */ /* 0x000fe4000000000a */
[C---:B------:R-:W-:Y:S01]  /*1120*/  FFMA R44, R33.reuse, R49, R24 ;  /* 0x00000031212c7223 */ /* 0x040fe20000000018 */
[----:B------:R-:W-:Y:S01]  /*1130*/  LDS R34, [R29.X4+0x140] ;  /* 0x000140001d227984 */ /* 0x000fe20000004800 */
[C---:B------:R-:W-:Y:S02]  /*1140*/  FFMA R53, R33.reuse, R41, R53 ;  /* 0x0000002921357223 */ /* 0x040fe40000000035 */
[C---:B------:R-:W-:Y:S01]  /*1150*/  FFMA R94, R33.reuse, R45, R94 ;  /* 0x0000002d215e7223 */ /* 0x040fe2000000005e */
[----:B------:R-:W1:Y:S01]  /*1160*/  LDS R41, [R29.X4+0x2c0] ;  /* 0x0002c0001d297984 */ /* 0x000e620000004800 */
[----:B------:R-:W-:-:S02]  /*1170*/  FFMA R95, R33, R21, R95 ;  /* 0x00000015215f7223 */ /* 0x000fc4000000005f */
[C---:B---3--:R-:W-:Y:S01]  /*1180*/  FFMA R81, R32.reuse, R50, R81 ;  /* 0x0000003220517223 */ /* 0x048fe20000000051 */
[----:B------:R-:W2:Y:S01]  /*1190*/  LDS R21, [R29.X4+0x100] ;  /* 0x000100001d157984 */ /* 0x000ea20000004800 */
[C---:B------:R-:W-:Y:S02]  /*11a0*/  FFMA R73, R32.reuse, R42, R73 ;  /* 0x0000002a20497223 */ /* 0x040fe40000000049 */
[C---:B------:R-:W-:Y:S01]  /*11b0*/  FFMA R71, R32.reuse, R46, R71 ;  /* 0x0000002e20477223 */ /* 0x040fe20000000047 */
[----:B------:R-:W3:Y:S01]  /*11c0*/  LDS R33, [R29.X4+0x300] ;  /* 0x000300001d217984 */ /* 0x000ee20000004800 */
[----:B------:R-:W-:Y:S02]  /*11d0*/  FFMA R86, R32, R22, R86 ;  /* 0x0000001620567223 */ /* 0x000fe40000000056 */
[C---:B----4-:R-:W-:Y:S01]  /*11e0*/  FFMA R79, R31.reuse, R50, R79 ;  /* 0x000000321f4f7223 */ /* 0x050fe2000000004f */
[----:B------:R-:W4:Y:S01]  /*11f0*/  LDS R32, [R29.X4+0x340] ;  /* 0x000340001d207984 */ /* 0x000f220000004800 */
[----:B------:R-:W-:-:S02]  /*1200*/  FFMA R69, R31, R42, R69 ;  /* 0x0000002a1f457223 */ /* 0x000fc40000000045 */
[C---:B------:R-:W-:Y:S02]  /*1210*/  FFMA R67, R31.reuse, R46, R67 ;  /* 0x0000002e1f437223 */ /* 0x040fe40000000043 */
[----:B------:R-:W-:Y:S02]  /*1220*/  FFMA R61, R31, R22, R61 ;  /* 0x000000161f3d7223 */ /* 0x000fe4000000003d */
[C---:B-----5:R-:W-:Y:S01]  /*1230*/  FFMA R78, R30.reuse, R50, R78 ;  /* 0x000000321e4e7223 */ /* 0x060fe2000000004e */
[----:B------:R-:W-:Y:S01]  /*1240*/  LDS R31, [R29.X4+0x380] ;  /* 0x000380001d1f7984 */ /* 0x000fe20000004800 */
[C---:B------:R-:W-:Y:S02]  /*1250*/  FFMA R68, R30.reuse, R42, R68 ;  /* 0x0000002a1e447223 */ /* 0x040fe40000000044 */
[C---:B------:R-:W-:Y:S02]  /*1260*/  FFMA R66, R30.reuse, R46, R66 ;  /* 0x0000002e1e427223 */ /* 0x040fe40000000042 */
[----:B------:R-:W-:-:S02]  /*1270*/  FFMA R60, R30, R22, R60 ;  /* 0x000000161e3c7223 */ /* 0x000fc4000000003c */
[----:B------:R-:W-:Y:S01]  /*1280*/  LDS R30, [R29.X4+0x1c0] ;  /* 0x0001c0001d1e7984 */ /* 0x000fe20000004800 */
[C---:B------:R-:W-:Y:S02]  /*1290*/  FFMA R27, R37.reuse, R49, R27 ;  /* 0x00000031251b7223 */ /* 0x040fe4000000001b */
[----:B------:R-:W-:Y:S01]  /*12a0*/  FFMA R26, R37, R45, R26 ;  /* 0x0000002d251a7223 */ /* 0x000fe2000000001a */
[----:B------:R-:W5:Y:S01]  /*12b0*/  LDS R29, [R29.X4+0x3c0] ;  /* 0x0003c0001d1d7984 */ /* 0x000f620000004800 */
[----:B------:R-:W-:Y:S01]  /*12c0*/  MOV R37, 0x3 ;  /* 0x0000000300257802 */ /* 0x000fe20000000f00 */
[----:B------:R-:W-:Y:S02]  /*12d0*/  FFMA R57, R39, R49, R57 ;  /* 0x0000003127397223 */ /* 0x000fe40000000039 */
[----:B0-----:R-:W-:Y:S01]  /*12e0*/  FFMA R76, R35, R50, R76 ;  /* 0x00000032234c7223 */ /* 0x001fe2000000004c */
[----:B------:R-:W-:Y:S01]  /*12f0*/  PRMT R24, R37, 0x2104, R4 ;  /* 0x0000210425187816 */ /* 0x000fe20000000004 */
[----:B------:R-:W-:-:S02]  /*1300*/  FFMA R65, R35, R42, R65 ;  /* 0x0000002a23417223 */ /* 0x000fc40000000041 */
[----:B------:R-:W-:Y:S02]  /*1310*/  FFMA R63, R35, R46, R63 ;  /* 0x0000002e233f7223 */ /* 0x000fe4000000003f */
[C---:B-1----:R-:W-:Y:S01]  /*1320*/  FFMA R89, R41.reuse, R50, R89 ;  /* 0x0000003229597223 */ /* 0x042fe20000000059 */
[----:B------:R-:W-:Y:S01]  /*1330*/  LDS R37, [R24.X4+0x200] ;  /* 0x0002000018257984 */ /* 0x000fe20000004800 */
[C---:B------:R-:W-:Y:S02]  /*1340*/  FFMA R88, R41.reuse, R42, R88 ;  /* 0x0000002a29587223 */ /* 0x040fe40000000058 */
[----:B------:R-:W-:Y:S01]  /*1350*/  FFMA R87, R41, R46, R87 ;  /* 0x0000002e29577223 */ /* 0x000fe20000000057 */
[----:B------:R-:W-:Y:S01]  /*1360*/  LDS R103, [R24.X4+0x3c0] ;  /* 0x0003c00018677984 */ /* 0x000fe20000004800 */
[C---:B--2---:R-:W-:Y:S02]  /*1370*/  FFMA R58, R21.reuse, R50, R58 ;  /* 0x00000032153a7223 */ /* 0x044fe4000000003a */
[C---:B------:R-:W-:Y:S01]  /*1380*/  FFMA R75, R21.reuse, R42, R75 ;  /* 0x0000002a154b7223 */ /* 0x040fe2000000004b */
[----:B------:R-:W-:Y:S01]  /*1390*/  LDS R105, [R24.X4+0x180] ;  /* 0x0001800018697984 */ /* 0x000fe20000004800 */
[----:B------:R-:W-:-:S02]  /*13a0*/  FFMA R77, R21, R46, R77 ;  /* 0x0000002e154d7223 */ /* 0x000fc4000000004d */
[-C--:B------:R-:W-:Y:S01]  /*13b0*/  FFMA R82, R21, R22.reuse, R82 ;  /* 0x0000001615527223 */ /* 0x080fe20000000052 */
[----:B------:R-:W-:Y:S01]  /*13c0*/  LDS R104, [R24.X4+0x380] ;  /* 0x0003800018687984 */ /* 0x000fe20000004800 */
[-C--:B------:R-:W-:Y:S02]  /*13d0*/  FFMA R59, R35, R22.reuse, R59 ;  /* 0x00000016233b7223 */ /* 0x080fe4000000003b */
[----:B------:R-:W-:Y:S01]  /*13e0*/  FFMA R41, R41, R22, R28 ;  /* 0x0000001629297223 */ /* 0x000fe2000000001c */
[----:B------:R-:W-:Y:S01]  /*13f0*/  LDS R35, [R24.X4+0x40] ;  /* 0x0000400018237984 */ /* 0x000fe20000004800 */
[C---:B---3--:R-:W-:Y:S02]  /*1400*/  FFMA R57, R33.reuse, R50, R57 ;  /* 0x0000003221397223 */ /* 0x048fe40000000039 */
[C---:B------:R-:W-:Y:S01]  /*1410*/  FFMA R56, R33.reuse, R42, R56 ;  /* 0x0000002a21387223 */ /* 0x040fe20000000038 */
[----:B------:R-:W0:Y:S01]  /*1420*/  LDS R28, [R24.X4] ;  /* 0x00000000181c7984 */ /* 0x000e220000004800 */
[----:B------:R-:W-:-:S02]  /*1430*/  FFMA R48, R33, R46, R48 ;  /* 0x0000002e21307223 */ /* 0x000fc40000000030 */
[----:B------:R-:W-:Y:S02]  /*1440*/  FFMA R52, R33, R22, R52 ;  /* 0x0000001621347223 */ /* 0x000fe40000000034 */
[C---:B----4-:R-:W-:Y:S01]  /*1450*/  FFMA R45, R32.reuse, R50, R27 ;  /* 0x00000032202d7223 */ /* 0x050fe2000000001b */
[----:B------:R-:W1:Y:S01]  /*1460*/  LDS R33, [R24.X4+0x240] ;  /* 0x0002400018217984 */ /* 0x000e620000004800 */
[C---:B------:R-:W-:Y:S02]  /*1470*/  FFMA R40, R32.reuse, R42, R40 ;  /* 0x0000002a20287223 */ /* 0x040fe40000000028 */
[C---:B------:R-:W-:Y:S01]  /*1480*/  FFMA R49, R32.reuse, R46, R26 ;  /* 0x0000002e20317223 */ /* 0x040fe2000000001a */
[----:B------:R-:W-:Y:S01]  /*1490*/  LDS R27, [R24.X4+0x280] ;  /* 0x00028000181b7984 */ /* 0x000fe20000004800 */
[----:B------:R-:W-:Y:S02]  /*14a0*/  FFMA R96, R32, R22, R96 ;  /* 0x0000001620607223 */ /* 0x000fe40000000060 */
[-C--:B------:R-:W-:Y:S01]  /*14b0*/  FFMA R21, R36, R50.reuse, R25 ;  /* 0x0000003224157223 */ /* 0x080fe20000000019 */
[----:B------:R-:W2:Y:S01]  /*14c0*/  LDS R32, [R24.X4+0x80] ;  /* 0x0000800018207984 */ /* 0x000ea20000004800 */
[----:B-----5:R-:W-:-:S02]  /*14d0*/  FFMA R44, R29, R50, R44 ;  /* 0x000000321d2c7223 */ /* 0x020fc4000000002c */
[C---:B------:R-:W-:Y:S01]  /*14e0*/  FFMA R53, R29.reuse, R42, R53 ;  /* 0x0000002a1d357223 */ /* 0x040fe20000000035 */
[----:B------:R-:W3:Y:S01]  /*14f0*/  LDS R26, [R24.X4+0xc0] ;  /* 0x0000c000181a7984 */ /* 0x000ee20000004800 */
[C---:B------:R-:W-:Y:S02]  /*1500*/  FFMA R94, R29.reuse, R46, R94 ;  /* 0x0000002e1d5e7223 */ /* 0x040fe4000000005e */
[----:B------:R-:W-:Y:S01]  /*1510*/  FFMA R95, R29, R22, R95 ;  /* 0x000000161d5f7223 */ /* 0x000fe2000000005f */
[----:B------:R-:W4:Y:S01]  /*1520*/  LDS R25, [R24.X4+0x2c0] ;  /* 0x0002c00018197984 */ /* 0x000f220000004800 */
[-C--:B------:R-:W-:Y:S02]  /*1530*/  FFMA R91, R83, R46.reuse, R91 ;  /* 0x0000002e535b7223 */ /* 0x080fe4000000005b */
[-C--:B------:R-:W-:Y:S01]  /*1540*/  FFMA R85, R99, R46.reuse, R85 ;  /* 0x0000002e63557223 */ /* 0x080fe20000000055 */
[----:B------:R-:W5:Y:S01]  /*1550*/  LDS R29, [R24.X4+0x100] ;  /* 0x00010000181d7984 */ /* 0x000f620000004800 */
[----:B------:R-:W-:-:S02]  /*1560*/  FFMA R70, R38, R46, R70 ;  /* 0x0000002e26467223 */ /* 0x000fc40000000046 */
[-C--:B------:R-:W-:Y:S02]  /*1570*/  FFMA R98, R34, R46.reuse, R98 ;  /* 0x0000002e22627223 */ /* 0x080fe40000000062 */
[-C--:B------:R-:W-:Y:S02]  /*1580*/  FFMA R19, R36, R46.reuse, R19 ;  /* 0x0000002e24137223 */ /* 0x080fe40000000013 */
[-C--:B------:R-:W-:Y:S02]  /*1590*/  FFMA R15, R31, R46.reuse, R15 ;  /* 0x0000002e1f0f7223 */ /* 0x080fe4000000000f */
[----:B------:R-:W-:Y:S02]  /*15a0*/  FFMA R11, R30, R46, R11 ;  /* 0x0000002e1e0b7223 */ /* 0x000fe4000000000b */
[-C--:B------:R-:W-:Y:S01]  /*15b0*/  FFMA R93, R83, R50.reuse, R93 ;  /* 0x00000032535d7223 */ /* 0x080fe2000000005d */
[----:B------:R-:W0:Y:S01]  /*15c0*/  LDS R46, [R24.X4+0x300] ;  /* 0x00030000182e7984 */ /* 0x000e220000004800 */
[----:B------:R-:W-:-:S02]  /*15d0*/  FFMA R64, R99, R50, R64 ;  /* 0x0000003263407223 */ /* 0x000fc40000000040 */
[-C--:B------:R-:W-:Y:S02]  /*15e0*/  FFMA R80, R38, R50.reuse, R80 ;  /* 0x0000003226507223 */ /* 0x080fe40000000050 */
[-C--:B------:R-:W-:Y:S02]  /*15f0*/  FFMA R55, R34, R50.reuse, R55 ;  /* 0x0000003222377223 */ /* 0x080fe40000000037 */
[-C--:B------:R-:W-:Y:S02]  /*1600*/  FFMA R17, R31, R50.reuse, R17 ;  /* 0x000000321f117223 */ /* 0x080fe40000000011 */
[----:B------:R-:W-:Y:S02]  /*1610*/  FFMA R13, R30, R50, R13 ;  /* 0x000000321e0d7223 */ /* 0x000fe4000000000d */
[----:B------:R-:W1:Y:S01]  /*1620*/  LDS R50, [R24.X4+0x140] ;  /* 0x0001400018327984 */ /* 0x000e620000004800 */
[C---:B------:R-:W-:Y:S02]  /*1630*/  FFMA R92, R83.reuse, R42, R92 ;  /* 0x0000002a535c7223 */ /* 0x040fe4000000005c */
[----:B------:R-:W-:Y:S01]  /*1640*/  FFMA R90, R83, R22, R90 ;  /* 0x00000016535a7223 */ /* 0x000fe2000000005a */
[----:B------:R-:W-:Y:S01]  /*1650*/  PRMT R83, R2, 0x2104, R4 ;  /* 0x0000210402537816 */ /* 0x000fe20000000004 */
[----:B------:R-:W-:-:S02]  /*1660*/  FFMA R74, R99, R42, R74 ;  /* 0x0000002a634a7223 */ /* 0x000fc4000000004a */
[----:B------:R-:W-:Y:S02]  /*1670*/  FFMA R84, R99, R22, R84 ;  /* 0x0000001663547223 */ /* 0x000fe40000000054 */
[C---:B------:R-:W-:Y:S01]  /*1680*/  FFMA R72, R38.reuse, R42, R72 ;  /* 0x0000002a26487223 */ /* 0x040fe20000000048 */
[----:B------:R-:W-:Y:S01]  /*1690*/  LDS R100, [R83.X4+0x40] ;  /* 0x0000400053647984 */ /* 0x000fe20000004800 */
[----:B------:R-:W-:Y:S02]  /*16a0*/  FFMA R62, R38, R22, R62 ;  /* 0x00000016263e7223 */ /* 0x000fe4000000003e */
[-C--:B------:R-:W-:Y:S01]  /*16b0*/  FFMA R54, R34, R42.reuse, R54 ;  /* 0x0000002a22367223 */ /* 0x080fe20000000036 */
[----:B------:R-:W-:Y:S01]  /*16c0*/  LDS R99, [R83.X4+0x240] ;  /* 0x0002400053637984 */ /* 0x000fe20000004800 */
[-C--:B------:R-:W-:Y:S02]  /*16d0*/  FFMA R20, R36, R42.reuse, R20 ;  /* 0x0000002a24147223 */ /* 0x080fe40000000014 */
[-C--:B------:R-:W-:Y:S01]  /*16e0*/  FFMA R16, R31, R42.reuse, R16 ;  /* 0x0000002a1f107223 */ /* 0x080fe20000000010 */
[----:B------:R-:W-:Y:S01]  /*16f0*/  LDS R102, [R83.X4] ;  /* 0x0000000053667984 */ /* 0x000fe20000004800 */
[----:B------:R-:W-:-:S02]  /*1700*/  FFMA R12, R30, R42, R12 ;  /* 0x0000002a1e0c7223 */ /* 0x000fc4000000000c */
[-C--:B------:R-:W-:Y:S01]  /*1710*/  FFMA R97, R34, R22.reuse, R97 ;  /* 0x0000001622617223 */ /* 0x080fe20000000061 */
[----:B------:R-:W3:Y:S01]  /*1720*/  LDS R42, [R24.X4+0x1c0] ;  /* 0x0001c000182a7984 */ /* 0x000ee20000004800 */
[-C--:B------:R-:W-:Y:S02]  /*1730*/  FFMA R18, R36, R22.reuse, R18 ;  /* 0x0000001624127223 */ /* 0x080fe40000000012 */
[-C--:B------:R-:W-:Y:S01]  /*1740*/  FFMA R14, R31, R22.reuse, R14 ;  /* 0x000000161f0e7223 */ /* 0x080fe2000000000e */
[----:B------:R-:W-:Y:S01]  /*1750*/  LDS R101, [R83.X4+0x200] ;  /* 0x0002000053657984 */ /* 0x000fe20000004800 */
[----:B------:R-:W-:Y:S02]  /*1760*/  FFMA R10, R30, R22, R10 ;  /* 0x000000161e0a7223 */ /* 0x000fe4000000000a */
[C---:B0-----:R-:W-:Y:S01]  /*1770*/  FFMA R93, R28.reuse, R51, R93 ;  /* 0x000000331c5d7223 */ /* 0x041fe2000000005d */
[----:B------:R-:W0:Y:S01]  /*1780*/  LDS R22, [R24.X4+0x340] ;  /* 0x0003400018167984 */ /* 0x000e220000004800 */
[----:B------:R-:W-:-:S02]  /*1790*/  FFMA R92, R28, R43, R92 ;  /* 0x0000002b1c5c7223 */ /* 0x000fc4000000005c */
[C---:B------:R-:W-:Y:S02]  /*17a0*/  FFMA R91, R28.reuse, R47, R91 ;  /* 0x0000002f1c5b7223 */ /* 0x040fe4000000005b */
[----:B------:R-:W-:Y:S02]  /*17b0*/  FFMA R90, R28, R23, R90 ;  /* 0x000000171c5a7223 */ /* 0x000fe4000000005a */
[C---:B------:R-:W-:Y:S02]  /*17c0*/  FFMA R64, R37.reuse, R51, R64 ;  /* 0x0000003325407223 */ /* 0x040fe40000000040 */
[C---:B------:R-:W-:Y:S02]  /*17d0*/  FFMA R74, R37.reuse, R43, R74 ;  /* 0x0000002b254a7223 */ /* 0x040fe4000000004a */
[C---:B------:R-:W-:Y:S02]  /*17e0*/  FFMA R85, R37.reuse, R47, R85 ;  /* 0x0000002f25557223 */ /* 0x040fe40000000055 */
[----:B------:R-:W-:-:S02]  /*17f0*/  FFMA R84, R37, R23, R84 ;  /* 0x0000001725547223 */ /* 0x000fc40000000054 */
[C---:B------:R-:W-:Y:S01]  /*1800*/  FFMA R81, R35.reuse, R51, R81 ;  /* 0x0000003323517223 */ /* 0x040fe20000000051 */
[----:B------:R-:W0:Y:S01]  /*1810*/  LDS.128 R36, [R9.X4+0x4010] ;  /* 0x0040100009247984 */ /* 0x000e220000004c00 */
[C---:B------:R-:W-:Y:S02]  /*1820*/  FFMA R73, R35.reuse, R43, R73 ;  /* 0x0000002b23497223 */ /* 0x040fe40000000049 */
[C---:B------:R-:W-:Y:S02]  /*1830*/  FFMA R71, R35.reuse, R47, R71 ;  /* 0x0000002f23477223 */ /* 0x040fe40000000047 */
[----:B------:R-:W-:Y:S02]  /*1840*/  FFMA R86, R35, R23, R86 ;  /* 0x0000001723567223 */ /* 0x000fe40000000056 */
[C---:B-1----:R-:W-:Y:S02]  /*1850*/  FFMA R80, R33.reuse, R51, R80 ;  /* 0x0000003321507223 */ /* 0x042fe40000000050 */
[----:B------:R-:W-:-:S02]  /*1860*/  FFMA R72, R33, R43, R72 ;  /* 0x0000002b21487223 */ /* 0x000fc40000000048 */
[C---:B------:R-:W-:Y:S02]  /*1870*/  FFMA R70, R33.reuse, R47, R70 ;  /* 0x0000002f21467223 */ /* 0x040fe40000000046 */
[----:B------:R-:W-:Y:S02]  /*1880*/  FFMA R62, R33, R23, R62 ;  /* 0x00000017213e7223 */ /* 0x000fe4000000003e */
[C---:B--2---:R-:W-:Y:S02]  /*1890*/  FFMA R79, R32.reuse, R51, R79 ;  /* 0x00000033204f7223 */ /* 0x044fe4000000004f */
[C---:B------:R-:W-:Y:S02]  /*18a0*/  FFMA R69, R32.reuse, R43, R69 ;  /* 0x0000002b20457223 */ /* 0x040fe40000000045 */
[C---:B------:R-:W-:Y:S02]  /*18b0*/  FFMA R67, R32.reuse, R47, R67 ;  /* 0x0000002f20437223 */ /* 0x040fe40000000043 */
[----:B------:R-:W-:-:S02]  /*18c0*/  FFMA R61, R32, R23, R61 ;  /* 0x00000017203d7223 */ /* 0x000fc4000000003d */
[C---:B------:R-:W-:Y:S01]  /*18d0*/  FFMA R78, R27.reuse, R51, R78 ;  /* 0x000000331b4e7223 */ /* 0x040fe2000000004e */
[----:B------:R-:W-:Y:S01]  /*18e0*/  LDS.128 R32, [R9.X4+0x4050] ;  /* 0x0040500009207984 */ /* 0x000fe20000004c00 */
[C---:B------:R-:W-:Y:S02]  /*18f0*/  FFMA R68, R27.reuse, R43, R68 ;  /* 0x0000002b1b447223 */ /* 0x040fe40000000044 */
[C---:B------:R-:W-:Y:S02]  /*1900*/  FFMA R66, R27.reuse, R47, R66 ;  /* 0x0000002f1b427223 */ /* 0x040fe40000000042 */
[----:B------:R-:W-:Y:S02]  /*1910*/  FFMA R60, R27, R23, R60 ;  /* 0x000000171b3c7223 */ /* 0x000fe4000000003c */
[C---:B---3--:R-:W-:Y:S02]  /*1920*/  FFMA R76, R26.reuse, R51, R76 ;  /* 0x000000331a4c7223 */ /* 0x048fe4000000004c */
[----:B------:R-:W-:-:S02]  /*1930*/  FFMA R65, R26, R43, R65 ;  /* 0x0000002b1a417223 */ /* 0x000fc40000000041 */
[C---:B------:R-:W-:Y:S02]  /*1940*/  FFMA R63, R26.reuse, R47, R63 ;  /* 0x0000002f1a3f7223 */ /* 0x040fe4000000003f */
[----:B------:R-:W-:Y:S02]  /*1950*/  FFMA R59, R26, R23, R59 ;  /* 0x000000171a3b7223 */ /* 0x000fe4000000003b */
[C---:B----4-:R-:W-:Y:S02]  /*1960*/  FFMA R89, R25.reuse, R51, R89 ;  /* 0x0000003319597223 */ /* 0x050fe40000000059 */
[C---:B------:R-:W-:Y:S02]  /*1970*/  FFMA R88, R25.reuse, R43, R88 ;  /* 0x0000002b19587223 */ /* 0x040fe40000000058 */
[C---:B------:R-:W-:Y:S02]  /*1980*/  FFMA R87, R25.reuse, R47, R87 ;  /* 0x0000002f19577223 */ /* 0x040fe40000000057 */
[----:B------:R-:W-:-:S02]  /*1990*/  FFMA R41, R25, R23, R41 ;  /* 0x0000001719297223 */ /* 0x000fc40000000029 */
[C---:B-----5:R-:W-:Y:S01]  /*19a0*/  FFMA R58, R29.reuse, R51, R58 ;  /* 0x000000331d3a7223 */ /* 0x060fe2000000003a */
[----:B------:R-:W1:Y:S01]  /*19b0*/  LDS.128 R24, [R9.X4+0x4810] ;  /* 0x0048100009187984 */ /* 0x000e620000004c00 */
[C---:B------:R-:W-:Y:S02]  /*19c0*/  FFMA R75, R29.reuse, R43, R75 ;  /* 0x0000002b1d4b7223 */ /* 0x040fe4000000004b */
[C---:B------:R-:W-:Y:S02]  /*19d0*/  FFMA R77, R29.reuse, R47, R77 ;  /* 0x0000002f1d4d7223 */ /* 0x040fe4000000004d */
[----:B------:R-:W-:Y:S02]  /*19e0*/  FFMA R82, R29, R23, R82 ;  /* 0x000000171d527223 */ /* 0x000fe40000000052 */
[----:B------:R-:W2:Y:S01]  /*19f0*/  LDS.128 R28, [R9.X4+0x4850] ;  /* 0x00485000091c7984 */ /* 0x000ea20000004c00 */
[C---:B------:R-:W-:Y:S02]  /*1a00*/  FFMA R57, R46.reuse, R51, R57 ;  /* 0x000000332e397223 */ /* 0x040fe40000000039 */
[----:B------:R-:W-:-:S02]  /*1a10*/  FFMA R56, R46, R43, R56 ;  /* 0x0000002b2e387223 */ /* 0x000fc40000000038 */
[C---:B------:R-:W-:Y:S02]  /*1a20*/  FFMA R48, R46.reuse, R47, R48 ;  /* 0x0000002f2e307223 */ /* 0x040fe40000000030 */
[----:B------:R-:W-:Y:S02]  /*1a30*/  FFMA R52, R46, R23, R52 ;  /* 0x000000172e347223 */ /* 0x000fe40000000034 */
[C---:B------:R-:W-:Y:S02]  /*1a40*/  FFMA R55, R50.reuse, R51, R55 ;  /* 0x0000003332377223 */ /* 0x040fe40000000037 */
[C---:B------:R-:W-:Y:S02]  /*1a50*/  FFMA R54, R50.reuse, R43, R54 ;  /* 0x0000002b32367223 */ /* 0x040fe40000000036 */
[C---:B------:R-:W-:Y:S02]  /*1a60*/  FFMA R46, R50.reuse, R47, R98 ;  /* 0x0000002f322e7223 */ /* 0x040fe40000000062 */
[----:B------:R-:W-:Y:S01]  /*1a70*/  FFMA R50, R50, R23, R97 ;  /* 0x0000001732327223 */ /* 0x000fe20000000061 */
[----:B------:R-:W3:Y:S01]  /*1a80*/  LDS R98, [R83.X4+0x80] ;  /* 0x0000800053627984 */ /* 0x000ee20000004800 */
[----:B------:R-:W-:-:S02]  /*1a90*/  FFMA R13, R42, R51, R13 ;  /* 0x000000332a0d7223 */ /* 0x000fc4000000000d */
[C---:B------:R-:W-:Y:S01]  /*1aa0*/  FFMA R12, R42.reuse, R43, R12 ;  /* 0x0000002b2a0c7223 */ /* 0x040fe2000000000c */
[----:B------:R-:W4:Y:S01]  /*1ab0*/  LDS R97, [R83.X4+0x280] ;  /* 0x0002800053617984 */ /* 0x000f220000004800 */
[C---:B------:R-:W-:Y:S02]  /*1ac0*/  FFMA R11, R42.reuse, R47, R11 ;  /* 0x0000002f2a0b7223 */ /* 0x040fe4000000000b */
[----:B------:R-:W-:Y:S02]  /*1ad0*/  FFMA R10, R42, R23, R10 ;  /* 0x000000172a0a7223 */ /* 0x000fe4000000000a */
[-C--:B------:R-:W-:Y:S02]  /*1ae0*/  FFMA R42, R103, R51.reuse, R44 ;  /* 0x00000033672a7223 */ /* 0x080fe4000000002c */
[C---:B0-----:R-:W-:Y:S02]  /*1af0*/  FFMA R45, R22.reuse, R51, R45 ;  /* 0x00000033162d7223 */ /* 0x041fe4000000002d */
[----:B------:R-:W-:-:S02]  /*1b00*/  FFMA R40, R22, R43, R40 ;  /* 0x0000002b16287223 */ /* 0x000fc40000000028 */
[CC--:B------:R-:W-:Y:S02]  /*1b10*/  FFMA R49, R22.reuse, R47.reuse, R49 ;  /* 0x0000002f16317223 */ /* 0x0c0fe40000000031 */
[----:B------:R-:W-:Y:S02]  /*1b20*/  FFMA R44, R103, R47, R94 ;  /* 0x0000002f672c7223 */ /* 0x000fe4000000005e */
[-C--:B------:R-:W-:Y:S02]  /*1b30*/  FFMA R22, R22, R23.reuse, R96 ;  /* 0x0000001716167223 */ /* 0x080fe40000000060 */
[-C--:B------:R-:W-:Y:S01]  /*1b40*/  FFMA R18, R105, R23.reuse, R18 ;  /* 0x0000001769127223 */ /* 0x080fe20000000012 */
[----:B------:R-:W-:Y:S01]  /*1b50*/  LDS R96, [R83.X4+0xc0] ;  /* 0x0000c00053607984 */ /* 0x000fe20000004800 */
[-C--:B------:R-:W-:Y:S02]  /*1b60*/  FFMA R14, R104, R23.reuse, R14 ;  /* 0x00000017680e7223 */ /* 0x080fe4000000000e */
[----:B------:R-:W-:-:S02]  /*1b70*/  FFMA R94, R103, R23, R95 ;  /* 0x00000017675e7223 */ /* 0x000fc4000000005f */
[----:B------:R-:W0:Y:S01]  /*1b80*/  LDS R23, [R83.X4+0x300] ;  /* 0x0003000053177984 */ /* 0x000e220000004800 */
[-C--:B------:R-:W-:Y:S02]  /*1b90*/  FFMA R81, R36, R100.reuse, R81 ;  /* 0x0000006424517223 */ /* 0x080fe40000000051 */
[----:B-1----:R-:W-:Y:S01]  /*1ba0*/  FFMA R73, R24, R100, R73 ;  /* 0x0000006418497223 */ /* 0x002fe20000000049 */
[----:B------:R-:W-:Y:S01]  /*1bb0*/  LDS R95, [R83.X4+0x140] ;  /* 0x00014000535f7984 */ /* 0x000fe20000004800 */
[C---:B------:R-:W-:Y:S02]  /*1bc0*/  FFMA R71, R100.reuse, R32, R71 ;  /* 0x0000002064477223 */ /* 0x040fe40000000047 */
[----:B--2---:R-:W-:Y:S02]  /*1bd0*/  FFMA R86, R100, R28, R86 ;  /* 0x0000001c64567223 */ /* 0x004fe40000000056 */
[----:B------:R-:W1:Y:S01]  /*1be0*/  LDS R100, [R83.X4+0x340] ;  /* 0x0003400053647984 */ /* 0x000e620000004800 */
[----:B------:R-:W-:-:S02]  /*1bf0*/  FFMA R21, R105, R51, R21 ;  /* 0x0000003369157223 */ /* 0x000fc40000000015 */
[----:B------:R-:W-:Y:S02]  /*1c00*/  FFMA R19, R105, R47, R19 ;  /* 0x0000002f69137223 */ /* 0x000fe40000000013 */
[C---:B------:R-:W-:Y:S02]  /*1c10*/  FFMA R17, R104.reuse, R51, R17 ;  /* 0x0000003368117223 */ /* 0x040fe40000000011 */
[----:B------:R-:W-:Y:S01]  /*1c20*/  FFMA R15, R104, R47, R15 ;  /* 0x0000002f680f7223 */ /* 0x000fe2000000000f */
[----:B------:R-:W2:Y:S01]  /*1c30*/  LDS R51, [R83.X4+0x2c0] ;  /* 0x0002c00053337984 */ /* 0x000ea20000004800 */
[-C--:B------:R-:W-:Y:S02]  /*1c40*/  FFMA R80, R36, R99.reuse, R80 ;  /* 0x0000006324507223 */ /* 0x080fe40000000050 */
[----:B------:R-:W-:Y:S01]  /*1c50*/  FFMA R72, R24, R99, R72 ;  /* 0x0000006318487223 */ /* 0x000fe20000000048 */
[----:B------:R-:W5:Y:S01]  /*1c60*/  LDS R47, [R83.X4+0x100] ;  /* 0x00010000532f7984 */ /* 0x000f620000004800 */
[----:B------:R-:W-:-:S02]  /*1c70*/  FFMA R70, R99, R32, R70 ;  /* 0x0000002063467223 */ /* 0x000fc40000000046 */
[----:B------:R-:W-:Y:S02]  /*1c80*/  FFMA R62, R99, R28, R62 ;  /* 0x0000001c633e7223 */ /* 0x000fe4000000003e */
[-C--:B---3--:R-:W-:Y:S01]  /*1c90*/  FFMA R79, R36, R98.reuse, R79 ;  /* 0x00000062244f7223 */ /* 0x088fe2000000004f */
[----:B------:R-:W3:Y:S01]  /*1ca0*/  LDS R99, [R83.X4+0x180] ;  /* 0x0001800053637984 */ /* 0x000ee20000004800 */
[----:B------:R-:W-:Y:S02]  /*1cb0*/  FFMA R69, R24, R98, R69 ;  /* 0x0000006218457223 */ /* 0x000fe40000000045 */
[C---:B------:R-:W-:Y:S02]  /*1cc0*/  FFMA R67, R98.reuse, R32, R67 ;  /* 0x0000002062437223 */ /* 0x040fe40000000043 */
[----:B------:R-:W-:Y:S02]  /*1cd0*/  FFMA R61, R98, R28, R61 ;  /* 0x0000001c623d7223 */ /* 0x000fe4000000003d */
[-C--:B----4-:R-:W-:Y:S01]  /*1ce0*/  FFMA R78, R36, R97.reuse, R78 ;  /* 0x00000061244e7223 */ /* 0x090fe2000000004e */
[----:B------:R-:W4:Y:S01]  /*1cf0*/  LDS R98, [R83.X4+0x380] ;  /* 0x0003800053627984 */ /* 0x000f220000004800 */
[----:B------:R-:W-:-:S02]  /*1d00*/  FFMA R68, R24, R97, R68 ;  /* 0x0000006118447223 */ /* 0x000fc40000000044 */
[C---:B------:R-:W-:Y:S02]  /*1d10*/  FFMA R66, R97.reuse, R32, R66 ;  /* 0x0000002061427223 */ /* 0x040fe40000000042 */
[----:B------:R-:W-:Y:S02]  /*1d20*/  FFMA R60, R97, R28, R60 ;  /* 0x0000001c613c7223 */ /* 0x000fe4000000003c */
[----:B------:R-:W3:Y:S01]  /*1d30*/  LDS R97, [R83.X4+0x1c0] ;  /* 0x0001c00053617984 */ /* 0x000ee20000004800 */
[-C--:B------:R-:W-:Y:S02]  /*1d40*/  FFMA R20, R105, R43.reuse, R20 ;  /* 0x0000002b69147223 */ /* 0x080fe40000000014 */
[-C--:B------:R-:W-:Y:S01]  /*1d50*/  FFMA R16, R104, R43.reuse, R16 ;  /* 0x0000002b68107223 */ /* 0x080fe20000000010 */
[----:B------:R-:W3:Y:S01]  /*1d60*/  LDS R83, [R83.X4+0x3c0] ;  /* 0x0003c00053537984 */ /* 0x000ee20000004800 */
[----:B------:R-:W-:Y:S01]  /*1d70*/  FFMA R43, R103, R43, R53 ;  /* 0x0000002b672b7223 */ /* 0x000fe20000000035 */
[----:B------:R-:W-:Y:S01]  /*1d80*/  MOV R53, 0x5 ;  /* 0x0000000500357802 */ /* 0x000fe20000000f00 */
[----:B0-----:R-:W-:-:S02]  /*1d90*/  FFMA R57, R36, R23, R57 ;  /* 0x0000001724397223 */ /* 0x001fc40000000039 */
[----:B------:R-:W-:Y:S01]  /*1da0*/  FFMA R56, R24, R23, R56 ;  /* 0x0000001718387223 */ /* 0x000fe20000000038 */
[----:B------:R-:W-:Y:S01]  /*1db0*/  PRMT R53, R53, 0x2104, R4 ;  /* 0x0000210435357816 */ /* 0x000fe20000000004 */
[C---:B------:R-:W-:Y:S02]  /*1dc0*/  FFMA R48, R23.reuse, R32, R48 ;  /* 0x0000002017307223 */ /* 0x040fe40000000030 */
[----:B------:R-:W-:Y:S02]  /*1dd0*/  FFMA R52, R23, R28, R52 ;  /* 0x0000001c17347223 */ /* 0x000fe40000000034 */
[----:B-1----:R-:W-:Y:S02]  /*1de0*/  FFMA R23, R100, R32, R49 ;  /* 0x0000002064177223 */ /* 0x002fe40000000031 */
[----:B------:R-:W0:Y:S01]  /*1df0*/  LDS R49, [R53.X4+0x80] ;  /* 0x0000800035317984 */ /* 0x000e220000004800 */
[-C--:B--2---:R-:W-:Y:S02]  /*1e00*/  FFMA R89, R36, R51.reuse, R89 ;  /* 0x0000003324597223 */ /* 0x084fe40000000059 */
[----:B------:R-:W-:-:S02]  /*1e10*/  FFMA R88, R24, R51, R88 ;  /* 0x0000003318587223 */ /* 0x000fc40000000058 */
[C---:B------:R-:W-:Y:S02]  /*1e20*/  FFMA R87, R51.reuse, R32, R87 ;  /* 0x0000002033577223 */ /* 0x040fe40000000057 */
[----:B------:R-:W-:Y:S02]  /*1e30*/  FFMA R41, R51, R28, R41 ;  /* 0x0000001c33297223 */ /* 0x000fe40000000029 */
[-C--:B-----5:R-:W-:Y:S02]  /*1e40*/  FFMA R58, R36, R47.reuse, R58 ;  /* 0x0000002f243a7223 */ /* 0x0a0fe4000000003a */
[----:B------:R-:W-:Y:S02]  /*1e50*/  FFMA R75, R24, R47, R75 ;  /* 0x0000002f184b7223 */ /* 0x000fe4000000004b */
[C---:B------:R-:W-:Y:S02]  /*1e60*/  FFMA R77, R47.reuse, R32, R77 ;  /* 0x000000202f4d7223 */ /* 0x040fe4000000004d */
[----:B------:R-:W-:-:S02]  /*1e70*/  FFMA R82, R47, R28, R82 ;  /* 0x0000001c2f527223 */ /* 0x000fc40000000052 */
[-C--:B------:R-:W-:Y:S02]  /*1e80*/  FFMA R76, R36, R96.reuse, R76 ;  /* 0x00000060244c7223 */ /* 0x080fe4000000004c */
[----:B------:R-:W-:Y:S02]  /*1e90*/  FFMA R65, R24, R96, R65 ;  /* 0x0000006018417223 */ /* 0x000fe40000000041 */
[C---:B------:R-:W-:Y:S02]  /*1ea0*/  FFMA R63, R96.reuse, R32, R63 ;  /* 0x00000020603f7223 */ /* 0x040fe4000000003f */
[----:B------:R-:W-:Y:S02]  /*1eb0*/  FFMA R59, R96, R28, R59 ;  /* 0x0000001c603b7223 */ /* 0x000fe4000000003b */
[-C--:B------:R-:W-:Y:S01]  /*1ec0*/  FFMA R47, R36, R95.reuse, R55 ;  /* 0x0000005f242f7223 */ /* 0x080fe20000000037 */
[----:B------:R-:W1:Y:S01]  /*1ed0*/  LDS R96, [R53.X4] ;  /* 0x0000000035607984 */ /* 0x000e620000004800 */
[----:B------:R-:W-:-:S02]  /*1ee0*/  FFMA R51, R24, R95, R54 ;  /* 0x0000005f18337223 */ /* 0x000fc40000000036 */
[-C--:B------:R-:W-:Y:S01]  /*1ef0*/  FFMA R92, R102, R24.reuse, R92 ;  /* 0x00000018665c7223 */ /* 0x080fe2000000005c */
[----:B------:R-:W2:Y:S01]  /*1f00*/  LDS R54, [R53.X4+0x240] ;  /* 0x0002400035367984 */ /* 0x000ea20000004800 */
[----:B------:R-:W-:Y:S02]  /*1f10*/  FFMA R74, R101, R24, R74 ;  /* 0x00000018654a7223 */ /* 0x000fe4000000004a */
[C---:B------:R-:W-:Y:S01]  /*1f20*/  FFMA R40, R24.reuse, R100, R40 ;  /* 0x0000006418287223 */ /* 0x040fe20000000028 */
[----:B------:R-:W5:Y:S01]  /*1f30*/  LDS R55, [R53.X4+0x280] ;  /* 0x0002800035377984 */ /* 0x000f620000004800 */
[C---:B---3--:R-:W-:Y:S02]  /*1f40*/  FFMA R20, R24.reuse, R99, R20 ;  /* 0x0000006318147223 */ /* 0x048fe40000000014 */
[C---:B----4-:R-:W-:Y:S02]  /*1f50*/  FFMA R16, R24.reuse, R98, R16 ;  /* 0x0000006218107223 */ /* 0x050fe40000000010 */
[----:B------:R-:W-:-:S02]  /*1f60*/  FFMA R12, R24, R97, R12 ;  /* 0x00000061180c7223 */ /* 0x000fc4000000000c */
[----:B------:R-:W-:Y:S02]  /*1f70*/  FFMA R43, R24, R83, R43 ;  /* 0x00000053182b7223 */ /* 0x000fe4000000002b */
[-C--:B------:R-:W-:Y:S01]  /*1f80*/  FFMA R91, R102, R32.reuse, R91 ;  /* 0x00000020665b7223 */ /* 0x080fe2000000005b */
[----:B------:R-:W3:Y:S01]  /*1f90*/  LDS R24, [R53.X4+0x100] ;  /* 0x0001000035187984 */ /* 0x000ee20000004800 */
[-C--:B------:R-:W-:Y:S02]  /*1fa0*/  FFMA R85, R101, R32.reuse, R85 ;  /* 0x0000002065557223 */ /* 0x080fe40000000055 */
[-C--:B------:R-:W-:Y:S02]  /*1fb0*/  FFMA R46, R95, R32.reuse, R46 ;  /* 0x000000205f2e7223 */ /* 0x080fe4000000002e */
[-C--:B------:R-:W-:Y:S02]  /*1fc0*/  FFMA R19, R99, R32.reuse, R19 ;  /* 0x0000002063137223 */ /* 0x080fe40000000013 */
[----:B------:R-:W-:-:S02]  /*1fd0*/  FFMA R15, R98, R32, R15 ;  /* 0x00000020620f7223 */ /* 0x000fc4000000000f */
[-C--:B------:R-:W-:Y:S02]  /*1fe0*/  FFMA R11, R97, R32.reuse, R11 ;  /* 0x00000020610b7223 */ /* 0x080fe4000000000b */
[C---:B------:R-:W-:Y:S02]  /*1ff0*/  FFMA R42, R36.reuse, R83, R42 ;  /* 0x00000053242a7223 */ /* 0x040fe4000000002a */
[C---:B------:R-:W-:Y:S02]  /*2000*/  FFMA R44, R83.reuse, R32, R44 ;  /* 0x00000020532c7223 */ /* 0x040fe4000000002c */
[----:B------:R-:W-:Y:S01]  /*2010*/  FFMA R94, R83, R28, R94 ;  /* 0x0000001c535e7223 */ /* 0x000fe2000000005e */
[----:B------:R-:W4:Y:S01]  /*2020*/  LDS R32, [R53.X4+0x2c0] ;  /* 0x0002c00035207984 */ /* 0x000f220000004800 */
[----:B------:R-:W-:Y:S02]  /*2030*/  FFMA R93, R36, R102, R93 ;  /* 0x00000066245d7223 */ /* 0x000fe4000000005d */
[----:B------:R-:W-:Y:S01]  /*2040*/  FFMA R90, R102, R28, R90 ;  /* 0x0000001c665a7223 */ /* 0x000fe2000000005a */
[----:B------:R-:W3:Y:S01]  /*2050*/  LDS R83, [R53.X4+0x340] ;  /* 0x0003400035537984 */ /* 0x000ee20000004800 */
[----:B------:R-:W-:-:S02]  /*2060*/  FFMA R64, R36, R101, R64 ;  /* 0x0000006524407223 */ /* 0x000fc40000000040 */
[-C--:B------:R-:W-:Y:S01]  /*2070*/  FFMA R84, R101, R28.reuse, R84 ;  /* 0x0000001c65547223 */ /* 0x080fe20000000054 */
[----:B------:R-:W-:Y:S01]  /*2080*/  LDS R102, [R53.X4+0x40] ;  /* 0x0000400035667984 */ /* 0x000fe20000004800 */
[----:B------:R-:W-:Y:S02]  /*2090*/  FFMA R50, R95, R28, R50 ;  /* 0x0000001c5f327223 */ /* 0x000fe40000000032 */
[----:B------:R-:W-:Y:S01]  /*20a0*/  FFMA R45, R36, R100, R45 ;  /* 0x00000064242d7223 */ /* 0x000fe2000000002d */
[----:B------:R-:W-:Y:S01]  /*20b0*/  LDS R95, [R53.X4+0xc0] ;  /* 0x0000c000355f7984 */ /* 0x000fe20000004800 */
[-C--:B------:R-:W-:Y:S02]  /*20c0*/  FFMA R22, R100, R28.reuse, R22 ;  /* 0x0000001c64167223 */ /* 0x080fe40000000016 */
[----:B------:R-:W-:Y:S01]  /*20d0*/  FFMA R21, R36, R99, R21 ;  /* 0x0000006324157223 */ /* 0x000fe20000000015 */
[----:B------:R-:W-:Y:S01]  /*20e0*/  LDS R101, [R53.X4+0x200] ;  /* 0x0002000035657984 */ /* 0x000fe20000004800 */
[----:B------:R-:W-:-:S02]  /*20f0*/  FFMA R18, R99, R28, R18 ;  /* 0x0000001c63127223 */ /* 0x000fc40000000012 */
[----:B------:R-:W-:Y:S02]  /*2100*/  FFMA R17, R36, R98, R17 ;  /* 0x0000006224117223 */ /* 0x000fe40000000011 */
[-C--:B------:R-:W-:Y:S02]  /*2110*/  FFMA R14, R98, R28.reuse, R14 ;  /* 0x0000001c620e7223 */ /* 0x080fe4000000000e */
[----:B------:R-:W-:Y:S02]  /*2120*/  FFMA R13, R36, R97, R13 ;  /* 0x00000061240d7223 */ /* 0x000fe4000000000d */
[----:B------:R-:W-:Y:S01]  /*2130*/  FFMA R10, R97, R28, R10 ;  /* 0x0000001c610a7223 */ /* 0x000fe2000000000a */
[----:B------:R-:W4:Y:S01]  /*2140*/  LDS R36, [R53.X4+0x300] ;  /* 0x0003000035247984 */ /* 0x000f220000004800 */
[C---:B0-----:R-:W-:Y:S02]  /*2150*/  FFMA R79, R49.reuse, R37, R79 ;  /* 0x00000025314f7223 */ /* 0x041fe4000000004f */
[C---:B------:R-:W-:Y:S01]  /*2160*/  FFMA R69, R49.reuse, R25, R69 ;  /* 0x0000001931457223 */ /* 0x040fe20000000045 */
[----:B------:R-:W0:Y:S01]  /*2170*/  LDS R28, [R53.X4+0x140] ;  /* 0x00014000351c7984 */ /* 0x000e220000004800 */
[----:B------:R-:W-:-:S02]  /*2180*/  FFMA R67, R49, R33, R67 ;  /* 0x0000002131437223 */ /* 0x000fc40000000043 */
[----:B------:R-:W-:Y:S01]  /*2190*/  FFMA R61, R49, R29, R61 ;  /* 0x0000001d313d7223 */ /* 0x000fe2000000003d */
[----:B------:R-:W-:Y:S01]  /*21a0*/  MOV R49, 0x6 ;  /* 0x0000000600317802 */ /* 0x000fe20000000f00 */
[C---:B-1----:R-:W-:Y:S02]  /*21b0*/  FFMA R93, R96.reuse, R37, R93 ;  /* 0x00000025605d7223 */ /* 0x042fe4000000005d */
[C---:B------:R-:W-:Y:S01]  /*21c0*/  FFMA R92, R96.reuse, R25, R92 ;  /* 0x00000019605c7223 */ /* 0x040fe2000000005c */
[----:B------:R-:W-:Y:S01]  /*21d0*/  PRMT R49, R49, 0x2104, R4 ;  /* 0x0000210431317816 */ /* 0x000fe20000000004 */
[C---:B------:R-:W-:Y:S02]  /*21e0*/  FFMA R91, R96.reuse, R33, R91 ;  /* 0x00000021605b7223 */ /* 0x040fe4000000005b */
[----:B------:R-:W-:Y:S02]  /*21f0*/  FFMA R90, R96, R29, R90 ;  /* 0x0000001d605a7223 */ /* 0x000fe4000000005a */
[C---:B--2---:R-:W-:Y:S01]  /*2200*/  FFMA R80, R54.reuse, R37, R80 ;  /* 0x0000002536507223 */ /* 0x044fe20000000050 */
[----:B------:R-:W-:Y:S01]  /*2210*/  LDS R96, [R53.X4+0x380] ;  /* 0x0003800035607984 */ /* 0x000fe20000004800 */
[----:B------:R-:W-:-:S02]  /*2220*/  FFMA R72, R54, R25, R72 ;  /* 0x0000001936487223 */ /* 0x000fc40000000048 */
[C---:B------:R-:W-:Y:S01]  /*2230*/  FFMA R70, R54.reuse, R33, R70 ;  /* 0x0000002136467223 */ /* 0x040fe20000000046 */
[----:B------:R-:W-:Y:S01]  /*2240*/  LDS R97, [R49.X4+0x200] ;  /* 0x0002000031617984 */ /* 0x000fe20000004800 */
[----:B------:R-:W-:Y:S02]  /*2250*/  FFMA R62, R54, R29, R62 ;  /* 0x0000001d363e7223 */ /* 0x000fe4000000003e */
[C---:B-----5:R-:W-:Y:S01]  /*2260*/  FFMA R78, R55.reuse, R37, R78 ;  /* 0x00000025374e7223 */ /* 0x060fe2000000004e */
[----:B------:R-:W1:Y:S01]  /*2270*/  LDS R54, [R53.X4+0x180] ;  /* 0x0001800035367984 */ /* 0x000e620000004800 */
[C---:B------:R-:W-:Y:S02]  /*2280*/  FFMA R68, R55.reuse, R25, R68 ;  /* 0x0000001937447223 */ /* 0x040fe40000000044 */
[C---:B------:R-:W-:Y:S02]  /*2290*/  FFMA R66, R55.reuse, R33, R66 ;  /* 0x0000002137427223 */ /* 0x040fe40000000042 */
[----:B------:R-:W-:-:S02]  /*22a0*/  FFMA R60, R55, R29, R60 ;  /* 0x0000001d373c7223 */ /* 0x000fc4000000003c */
[----:B------:R-:W2:Y:S01]  /*22b0*/  LDS R55, [R53.X4+0x1c0] ;  /* 0x0001c00035377984 */ /* 0x000ea20000004800 */
[C---:B---3--:R-:W-:Y:S02]  /*22c0*/  FFMA R58, R24.reuse, R37, R58 ;  /* 0x00000025183a7223 */ /* 0x048fe4000000003a */
[C---:B------:R-:W-:Y:S01]  /*22d0*/  FFMA R75, R24.reuse, R25, R75 ;  /* 0x00000019184b7223 */ /* 0x040fe2000000004b */
[----:B------:R-:W3:Y:S01]  /*22e0*/  LDS R53, [R53.X4+0x3c0] ;  /* 0x0003c00035357984 */ /* 0x000ee20000004800 */
[C---:B------:R-:W-:Y:S02]  /*22f0*/  FFMA R77, R24.reuse, R33, R77 ;  /* 0x00000021184d7223 */ /* 0x040fe4000000004d */
[----:B------:R-:W-:Y:S02]  /*2300*/  FFMA R82, R24, R29, R82 ;  /* 0x0000001d18527223 */ /* 0x000fe40000000052 */
[C---:B----4-:R-:W-:Y:S02]  /*2310*/  FFMA R89, R32.reuse, R37, R89 ;  /* 0x0000002520597223 */ /* 0x050fe40000000059 */
[----:B------:R-:W-:-:S02]  /*2320*/  FFMA R88, R32, R25, R88 ;  /* 0x0000001920587223 */ /* 0x000fc40000000058 */
[C---:B------:R-:W-:Y:S02]  /*2330*/  FFMA R87, R32.reuse, R33, R87 ;  /* 0x0000002120577223 */ /* 0x040fe40000000057 */
[----:B------:R-:W-:Y:S02]  /*2340*/  FFMA R41, R32, R29, R41 ;  /* 0x0000001d20297223 */ /* 0x000fe40000000029 */
[----:B------:R-:W-:Y:S02]  /*2350*/  FFMA R24, R83, R25, R40 ;  /* 0x0000001953187223 */ /* 0x000fe40000000028 */
[C---:B------:R-:W-:Y:S01]  /*2360*/  FFMA R57, R36.reuse, R37, R57 ;  /* 0x0000002524397223 */ /* 0x040fe20000000039 */
[----:B------:R-:W4:Y:S01]  /*2370*/  LDS R40, [R49.X4+0x80] ;  /* 0x0000800031287984 */ /* 0x000f220000004800 */
[C---:B------:R-:W-:Y:S02]  /*2380*/  FFMA R56, R36.reuse, R25, R56 ;  /* 0x0000001924387223 */ /* 0x040fe40000000038 */
[----:B------:R-:W-:-:S02]  /*2390*/  FFMA R48, R36, R33, R48 ;  /* 0x0000002124307223 */ /* 0x000fc40000000030 */
[C---:B0-----:R-:W-:Y:S02]  /*23a0*/  FFMA R47, R28.reuse, R37, R47 ;  /* 0x000000251c2f7223 */ /* 0x041fe4000000002f */
[C---:B------:R-:W-:Y:S02]  /*23b0*/  FFMA R32, R28.reuse, R25, R51 ;  /* 0x000000191c207223 */ /* 0x040fe40000000033 */
[----:B------:R-:W-:Y:S01]  /*23c0*/  FFMA R46, R28, R33, R46 ;  /* 0x000000211c2e7223 */ /* 0x000fe2000000002e */
[----:B------:R-:W-:Y:S01]  /*23d0*/  LDS R51, [R49.X4+0x280] ;  /* 0x0002800031337984 */ /* 0x000fe20000004800 */
[-C--:B------:R-:W-:Y:S02]  /*23e0*/  FFMA R36, R36, R29.reuse, R52 ;  /* 0x0000001d24247223 */ /* 0x080fe40000000034 */
[----:B------:R-:W-:Y:S01]  /*23f0*/  FFMA R28, R28, R29, R50 ;  /* 0x0000001d1c1c7223 */ /* 0x000fe20000000032 */
[----:B------:R-:W0:Y:S01]  /*2400*/  LDS R52, [R49.X4+0x40] ;  /* 0x0000400031347984 */ /* 0x000e220000004800 */
[----:B------:R-:W-:-:S02]  /*2410*/  FFMA R76, R95, R37, R76 ;  /* 0x000000255f4c7223 */ /* 0x000fc4000000004c */
[C---:B------:R-:W-:Y:S01]  /*2420*/  FFMA R65, R95.reuse, R25, R65 ;  /* 0x000000195f417223 */ /* 0x040fe20000000041 */
[----:B------:R-:W5:Y:S01]  /*2430*/  LDS R50, [R49.X4+0x240] ;  /* 0x0002400031327984 */ /* 0x000f620000004800 */
[C---:B------:R-:W-:Y:S02]  /*2440*/  FFMA R63, R95.reuse, R33, R63 ;  /* 0x000000215f3f7223 */ /* 0x040fe4000000003f */
[----:B------:R-:W-:Y:S02]  /*2450*/  FFMA R59, R95, R29, R59 ;  /* 0x0000001d5f3b7223 */ /* 0x000fe4000000003b */
[----:B------:R-:W0:Y:S01]  /*2460*/  LDS R95, [R49.X4] ;  /* 0x00000000315f7984 */ /* 0x000e220000004800 */
[-C--:B------:R-:W-:Y:S02]  /*2470*/  FFMA R64, R101, R37.reuse, R64 ;  /* 0x0000002565407223 */ /* 0x080fe40000000040 */
[-C--:B------:R-:W-:Y:S02]  /*2480*/  FFMA R81, R102, R37.reuse, R81 ;  /* 0x0000002566517223 */ /* 0x080fe40000000051 */
[----:B------:R-:W-:-:S02]  /*2490*/  FFMA R45, R83, R37, R45 ;  /* 0x00000025532d7223 */ /* 0x000fc4000000002d */
[-C--:B-1----:R-:W-:Y:S02]  /*24a0*/  FFMA R21, R54, R37.reuse, R21 ;  /* 0x0000002536157223 */ /* 0x082fe40000000015 */
[-C--:B------:R-:W-:Y:S02]  /*24b0*/  FFMA R17, R96, R37.reuse, R17 ;  /* 0x0000002560117223 */ /* 0x080fe40000000011 */
[-C--:B--2---:R-:W-:Y:S02]  /*24c0*/  FFMA R13, R55, R37.reuse, R13 ;  /* 0x00000025370d7223 */ /* 0x084fe4000000000d */
[----:B---3--:R-:W-:Y:S01]  /*24d0*/  FFMA R42, R53, R37, R42 ;  /* 0x00000025352a7223 */ /* 0x008fe2000000002a */
[----:B------:R-:W-:Y:S01]  /*24e0*/  MOV R37, 0x7 ;  /* 0x0000000700257802 */ /* 0x000fe20000000f00 */
[C---:B------:R-:W-:Y:S02]  /*24f0*/  FFMA R73, R102.reuse, R25, R73 ;  /* 0x0000001966497223 */ /* 0x040fe40000000049 */
[----:B------:R-:W-:-:S02]  /*2500*/  FFMA R71, R102, R33, R71 ;  /* 0x0000002166477223 */ /* 0x000fc40000000047 */
[----:B------:R-:W-:Y:S02]  /*2510*/  FFMA R86, R102, R29, R86 ;  /* 0x0000001d66567223 */ /* 0x000fe40000000056 */
[C---:B----4-:R-:W-:Y:S02]  /*2520*/  FFMA R79, R40.reuse, R38, R79 ;  /* 0x00000026284f7223 */ /* 0x050fe4000000004f */
[C---:B------:R-:W-:Y:S02]  /*2530*/  FFMA R69, R40.reuse, R26, R69 ;  /* 0x0000001a28457223 */ /* 0x040fe40000000045 */
[C---:B------:R-:W-:Y:S02]  /*2540*/  FFMA R67, R40.reuse, R34, R67 ;  /* 0x0000002228437223 */ /* 0x040fe40000000043 */
[----:B------:R-:W-:Y:S01]  /*2550*/  FFMA R61, R40, R30, R61 ;  /* 0x0000001e283d7223 */ /* 0x000fe2000000003d */
[----:B------:R-:W-:Y:S01]  /*2560*/  PRMT R40, R37, 0x2104, R4 ;  /* 0x0000210425287816 */ /* 0x000fe20000000004 */
[----:B------:R-:W-:-:S02]  /*2570*/  FFMA R74, R101, R25, R74 ;  /* 0x00000019654a7223 */ /* 0x000fc4000000004a */
[-C--:B------:R-:W-:Y:S02]  /*2580*/  FFMA R85, R101, R33.reuse, R85 ;  /* 0x0000002165557223 */ /* 0x080fe40000000055 */
[----:B------:R-:W-:Y:S01]  /*2590*/  FFMA R23, R83, R33, R23 ;  /* 0x0000002153177223 */ /* 0x000fe20000000017 */
[----:B------:R-:W-:Y:S01]  /*25a0*/  LDS R99, [R40.X4+0x300] ;  /* 0x0003000028637984 */ /* 0x000fe20000004800 */
[C---:B------:R-:W-:Y:S02]  /*25b0*/  FFMA R20, R54.reuse, R25, R20 ;  /* 0x0000001936147223 */ /* 0x040fe40000000014 */
[----:B------:R-:W-:Y:S01]  /*25c0*/  FFMA R19, R54, R33, R19 ;  /* 0x0000002136137223 */ /* 0x000fe20000000013 */
[----:B------:R-:W-:Y:S01]  /*25d0*/  LDS R98, [R40.X4+0x140] ;  /* 0x0001400028627984 */ /* 0x000fe20000004800 */
[C---:B------:R-:W-:Y:S02]  /*25e0*/  FFMA R16, R96.reuse, R25, R16 ;  /* 0x0000001960107223 */ /* 0x040fe40000000010 */
[----:B------:R-:W-:Y:S01]  /*25f0*/  FFMA R15, R96, R33, R15 ;  /* 0x00000021600f7223 */ /* 0x000fe2000000000f */
[----:B------:R-:W-:Y:S01]  /*2600*/  LDS R103, [R40.X4+0x3c0] ;  /* 0x0003c00028677984 */ /* 0x000fe20000004800 */
[----:B------:R-:W-:-:S02]  /*2610*/  FFMA R12, R55, R25, R12 ;  /* 0x00000019370c7223 */ /* 0x000fc4000000000c */
[----:B------:R-:W-:Y:S02]  /*2620*/  FFMA R11, R55, R33, R11 ;  /* 0x00000021370b7223 */ /* 0x000fe4000000000b */
[C---:B------:R-:W-:Y:S02]  /*2630*/  FFMA R43, R53.reuse, R25, R43 ;  /* 0x00000019352b7223 */ /* 0x040fe4000000002b */
[----:B------:R-:W-:Y:S01]  /*2640*/  FFMA R44, R53, R33, R44 ;  /* 0x00000021352c7223 */ /* 0x000fe2000000002c */
[----:B------:R-:W-:Y:S01]  /*2650*/  LDS R25, [R49.X4+0x100] ;  /* 0x0001000031197984 */ /* 0x000fe20000004800 */
[-C--:B------:R-:W-:Y:S02]  /*2660*/  FFMA R84, R101, R29.reuse, R84 ;  /* 0x0000001d65547223 */ /* 0x080fe40000000054 */
[-C--:B------:R-:W-:Y:S01]  /*2670*/  FFMA R22, R83, R29.reuse, R22 ;  /* 0x0000001d53167223 */ /* 0x080fe20000000016 */
[----:B------:R-:W1:Y:S01]  /*2680*/  LDS R33, [R49.X4+0x2c0] ;  /* 0x0002c00031217984 */ /* 0x000e620000004800 */
[----:B------:R-:W-:-:S02]  /*2690*/  FFMA R18, R54, R29, R18 ;  /* 0x0000001d36127223 */ /* 0x000fc40000000012 */
[-C--:B------:R-:W-:Y:S01]  /*26a0*/  FFMA R14, R96, R29.reuse, R14 ;  /* 0x0000001d600e7223 */ /* 0x080fe2000000000e */
[----:B------:R-:W2:Y:S01]  /*26b0*/  LDS R54, [R49.X4+0xc0] ;  /* 0x0000c00031367984 */ /* 0x000ea20000004800 */
[-C--:B------:R-:W-:Y:S02]  /*26c0*/  FFMA R10, R55, R29.reuse, R10 ;  /* 0x0000001d370a7223 */ /* 0x080fe4000000000a */
[----:B------:R-:W-:Y:S01]  /*26d0*/  FFMA R94, R53, R29, R94 ;  /* 0x0000001d355e7223 */ /* 0x000fe2000000005e */
[----:B------:R-:W-:Y:S01]  /*26e0*/  LDS R55, [R49.X4+0x380] ;  /* 0x0003800031377984 */ /* 0x000fe20000004800 */
[C---:B0-----:R-:W-:Y:S02]  /*26f0*/  FFMA R81, R52.reuse, R38, R81 ;  /* 0x0000002634517223 */ /* 0x041fe40000000051 */
[C---:B------:R-:W-:Y:S01]  /*2700*/  FFMA R73, R52.reuse, R26, R73 ;  /* 0x0000001a34497223 */ /* 0x040fe20000000049 */
[----:B------:R-:W0:Y:S01]  /*2710*/  LDS R29, [R49.X4+0x300] ;  /* 0x00030000311d7984 */ /* 0x000e220000004800 */
[----:B------:R-:W-:-:S02]  /*2720*/  FFMA R71, R52, R34, R71 ;  /* 0x0000002234477223 */ /* 0x000fc40000000047 */
[----:B------:R-:W-:Y:S01]  /*2730*/  FFMA R86, R52, R30, R86 ;  /* 0x0000001e34567223 */ /* 0x000fe20000000056 */
[----:B------:R-:W3:Y:S01]  /*2740*/  LDS R53, [R49.X4+0x140] ;  /* 0x0001400031357984 */ /* 0x000ee20000004800 */
[C---:B-----5:R-:W-:Y:S02]  /*2750*/  FFMA R80, R50.reuse, R38, R80 ;  /* 0x0000002632507223 */ /* 0x060fe40000000050 */
[C---:B------:R-:W-:Y:S01]  /*2760*/  FFMA R72, R50.reuse, R26, R72 ;  /* 0x0000001a32487223 */ /* 0x040fe20000000048 */
[----:B------:R-:W4:Y:S01]  /*2770*/  LDS R52, [R49.X4+0x340] ;  /* 0x0003400031347984 */ /* 0x000f220000004800 */
[C---:B------:R-:W-:Y:S02]  /*2780*/  FFMA R70, R50.reuse, R34, R70 ;  /* 0x0000002232467223 */ /* 0x040fe40000000046 */
[----:B------:R-:W-:Y:S01]  /*2790*/  FFMA R62, R50, R30, R62 ;  /* 0x0000001e323e7223 */ /* 0x000fe2000000003e */
[----:B------:R-:W-:Y:S01]  /*27a0*/  LDS R83, [R40.X4+0x40] ;  /* 0x0000400028537984 */ /* 0x000fe20000004800 */
[----:B------:R-:W-:-:S02]  /*27b0*/  FFMA R78, R51, R38, R78 ;  /* 0x00000026334e7223 */ /* 0x000fc4000000004e */
[C---:B------:R-:W-:Y:S01]  /*27c0*/  FFMA R68, R51.reuse, R26, R68 ;  /* 0x0000001a33447223 */ /* 0x040fe20000000044 */
[----:B------:R-:W5:Y:S01]  /*27d0*/  LDS R50, [R49.X4+0x180] ;  /* 0x0001800031327984 */ /* 0x000f620000004800 */
[C---:B------:R-:W-:Y:S02]  /*27e0*/  FFMA R66, R51.reuse, R34, R66 ;  /* 0x0000002233427223 */ /* 0x040fe40000000042 */
[----:B------:R-:W-:Y:S01]  /*27f0*/  FFMA R60, R51, R30, R60 ;  /* 0x0000001e333c7223 */ /* 0x000fe2000000003c */
[----:B------:R-:W-:Y:S01]  /*2800*/  LDS R96, [R40.X4+0x180] ;  /* 0x0001800028607984 */ /* 0x000fe20000004800 */
[C---:B------:R-:W-:Y:S02]  /*2810*/  FFMA R93, R95.reuse, R38, R93 ;  /* 0x000000265f5d7223 */ /* 0x040fe4000000005d */
[C---:B------:R-:W-:Y:S01]  /*2820*/  FFMA R92, R95.reuse, R26, R92 ;  /* 0x0000001a5f5c7223 */ /* 0x040fe2000000005c */
[----:B------:R-:W3:Y:S01]  /*2830*/  LDS R51, [R49.X4+0x1c0] ;  /* 0x0001c00031337984 */ /* 0x000ee20000004800 */
[----:B------:R-:W-:-:S02]  /*2840*/  FFMA R91, R95, R34, R91 ;  /* 0x000000225f5b7223 */ /* 0x000fc4000000005b */
[----:B------:R-:W-:Y:S01]  /*2850*/  FFMA R90, R95, R30, R90 ;  /* 0x0000001e5f5a7223 */ /* 0x000fe2000000005a */
[----:B------:R-:W4:Y:S01]  /*2860*/  LDS R49, [R49.X4+0x3c0] ;  /* 0x0003c00031317984 */ /* 0x000f220000004800 */
[C---:B------:R-:W-:Y:S02]  /*2870*/  FFMA R64, R97.reuse, R38, R64 ;  /* 0x0000002661407223 */ /* 0x040fe40000000040 */
[C---:B------:R-:W-:Y:S01]  /*2880*/  FFMA R74, R97.reuse, R26, R74 ;  /* 0x0000001a614a7223 */ /* 0x040fe2000000004a */
[----:B------:R-:W5:Y:S01]  /*2890*/  LDS R95, [R40.X4+0x200] ;  /* 0x00020000285f7984 */ /* 0x000f620000004800 */
[C---:B------:R-:W-:Y:S02]  /*28a0*/  FFMA R85, R97.reuse, R34, R85 ;  /* 0x0000002261557223 */ /* 0x040fe40000000055 */
[----:B------:R-:W-:Y:S01]  /*28b0*/  FFMA R84, R97, R30, R84 ;  /* 0x0000001e61547223 */ /* 0x000fe20000000054 */
[----:B------:R-:W-:Y:S01]  /*28c0*/  LDS R101, [R40.X4+0x1c0] ;  /* 0x0001c00028657984 */ /* 0x000fe20000004800 */
[----:B-1----:R-:W-:-:S02]  /*28d0*/  FFMA R89, R33, R38, R89 ;  /* 0x0000002621597223 */ /* 0x002fc40000000059 */
[C---:B------:R-:W-:Y:S01]  /*28e0*/  FFMA R88, R33.reuse, R26, R88 ;  /* 0x0000001a21587223 */ /* 0x040fe20000000058 */
[----:B------:R-:W-:Y:S01]  /*28f0*/  LDS R97, [R40.X4+0x340] ;  /* 0x0003400028617984 */ /* 0x000fe20000004800 */
[C---:B------:R-:W-:Y:S02]  /*2900*/  FFMA R87, R33.reuse, R34, R87 ;  /* 0x0000002221577223 */ /* 0x040fe40000000057 */
[----:B------:R-:W-:Y:S02]  /*2910*/  FFMA R41, R33, R30, R41 ;  /* 0x0000001e21297223 */ /* 0x000fe40000000029 */
[C---:B------:R-:W-:Y:S02]  /*2920*/  FFMA R58, R25.reuse, R38, R58 ;  /* 0x00000026193a7223 */ /* 0x040fe4000000003a */
[C---:B------:R-:W-:Y:S02]  /*2930*/  FFMA R75, R25.reuse, R26, R75 ;  /* 0x0000001a194b7223 */ /* 0x040fe4000000004b */
[----:B------:R-:W-:-:S02]  /*2940*/  FFMA R77, R25, R34, R77 ;  /* 0x00000022194d7223 */ /* 0x000fc4000000004d */
[----:B------:R-:W-:Y:S02]  /*2950*/  FFMA R82, R25, R30, R82 ;  /* 0x0000001e19527223 */ /* 0x000fe40000000052 */
[C---:B--2---:R-:W-:Y:S02]  /*2960*/  FFMA R76, R54.reuse, R38, R76 ;  /* 0x00000026364c7223 */ /* 0x044fe4000000004c */
[----:B------:R-:W-:Y:S02]  /*2970*/  FFMA R65, R54, R26, R65 ;  /* 0x0000001a36417223 */ /* 0x000fe40000000041 */
[C---:B0-----:R-:W-:Y:S02]  /*2980*/  FFMA R57, R29.reuse, R38, R57 ;  /* 0x000000261d397223 */ /* 0x041fe40000000039 */
[C---:B------:R-:W-:Y:S02]  /*2990*/  FFMA R56, R29.reuse, R26, R56 ;  /* 0x0000001a1d387223 */ /* 0x040fe40000000038 */
[----:B------:R-:W-:-:S02]  /*29a0*/  FFMA R37, R29, R34, R48 ;  /* 0x000000221d257223 */ /* 0x000fc40000000030 */
[----:B------:R-:W-:Y:S01]  /*29b0*/  FFMA R36, R29, R30, R36 ;  /* 0x0000001e1d247223 */ /* 0x000fe20000000024 */
[----:B------:R-:W-:Y:S01]  /*29c0*/  LDS R48, [R40.X4+0x240] ;  /* 0x0002400028307984 */ /* 0x000fe20000004800 */
[C---:B---3--:R-:W-:Y:S02]  /*29d0*/  FFMA R33, R53.reuse, R38, R47 ;  /* 0x0000002635217223 */ /* 0x048fe4000000002f */
[----:B------:R-:W-:Y:S01]  /*29e0*/  FFMA R32, R53, R26, R32 ;  /* 0x0000001a35207223 */ /* 0x000fe20000000020 */
[----:B------:R-:W-:Y:S01]  /*29f0*/  LDS R47, [R40.X4+0x80] ;  /* 0x00008000282f7984 */ /* 0x000fe20000004800 */
[C---:B----4-:R-:W-:Y:S02]  /*2a00*/  FFMA R25, R52.reuse, R38, R45 ;  /* 0x0000002634197223 */ /* 0x050fe4000000002d */
[----:B------:R-:W-:Y:S01]  /*2a10*/  FFMA R24, R52, R26, R24 ;  /* 0x0000001a34187223 */ /* 0x000fe20000000018 */
[----:B------:R-:W-:Y:S01]  /*2a20*/  LDS R45, [R40.X4+0xc0] ;  /* 0x0000c000282d7984 */ /* 0x000fe20000004800 */
[----:B-----5:R-:W-:-:S02]  /*2a30*/  FFMA R21, R50, R38, R21 ;  /* 0x0000002632157223 */ /* 0x020fc40000000015 */
[----:B------:R-:W-:Y:S02]  /*2a40*/  FFMA R20, R50, R26, R20 ;  /* 0x0000001a32147223 */ /* 0x000fe40000000014 */
[C---:B------:R-:W-:Y:S02]  /*2a50*/  FFMA R17, R55.reuse, R38, R17 ;  /* 0x0000002637117223 */ /* 0x040fe40000000011 */
[----:B------:R-:W-:Y:S02]  /*2a60*/  FFMA R16, R55, R26, R16 ;  /* 0x0000001a37107223 */ /* 0x000fe40000000010 */
[C---:B------:R-:W-:Y:S02]  /*2a70*/  FFMA R13, R51.reuse, R38, R13 ;  /* 0x00000026330d7223 */ /* 0x040fe4000000000d */
[----:B------:R-:W-:Y:S02]  /*2a80*/  FFMA R12, R51, R26, R12 ;  /* 0x0000001a330c7223 */ /* 0x000fe4000000000c */
[----:B------:R-:W-:-:S02]  /*2a90*/  FFMA R63, R54, R34, R63 ;  /* 0x00000022363f7223 */ /* 0x000fc4000000003f */
[----:B------:R-:W-:Y:S02]  /*2aa0*/  FFMA R59, R54, R30, R59 ;  /* 0x0000001e363b7223 */ /* 0x000fe4000000003b */
[----:B------:R-:W-:Y:S01]  /*2ab0*/  FFMA R29, R53, R34, R46 ;  /* 0x00000022351d7223 */ /* 0x000fe2000000002e */
[----:B------:R-:W0:Y:S01]  /*2ac0*/  LDS R54, [R40.X4] ;  /* 0x0000000028367984 */ /* 0x000e220000004800 */
[C---:B------:R-:W-:Y:S02]  /*2ad0*/  FFMA R38, R49.reuse, R38, R42 ;  /* 0x0000002631267223 */ /* 0x040fe4000000002a */
[----:B------:R-:W-:Y:S01]  /*2ae0*/  FFMA R26, R49, R26, R43 ;  /* 0x0000001a311a7223 */ /* 0x000fe2000000002b */
[----:B------:R-:W1:Y:S01]  /*2af0*/  LDS R46, [R40.X4+0x280] ;  /* 0x00028000282e7984 */ /* 0x000e620000004800 */
[C---:B------:R-:W-:Y:S02]  /*2b00*/  FFMA R64, R95.reuse, R39, R64 ;  /* 0x000000275f407223 */ /* 0x040fe40000000040 */
[C---:B------:R-:W-:Y:S01]  /*2b10*/  FFMA R74, R95.reuse, R27, R74 ;  /* 0x0000001b5f4a7223 */ /* 0x040fe2000000004a */
[----:B------:R-:W2:Y:S01]  /*2b20*/  LDS R42, [R40.X4+0x2c0] ;  /* 0x0002c000282a7984 */ /* 0x000ea20000004800 */
[----:B------:R-:W-:-:S02]  /*2b30*/  FFMA R85, R95, R35, R85 ;  /* 0x000000235f557223 */ /* 0x000fc40000000055 */
[----:B------:R-:W-:Y:S01]  /*2b40*/  FFMA R84, R95, R31, R84 ;  /* 0x0000001f5f547223 */ /* 0x000fe20000000054 */
[----:B------:R-:W3:Y:S01]  /*2b50*/  LDS R43, [R40.X4+0x100] ;  /* 0x00010000282b7984 */ /* 0x000ee20000004800 */
[C---:B------:R-:W-:Y:S02]  /*2b60*/  FFMA R81, R83.reuse, R39, R81 ;  /* 0x0000002753517223 */ /* 0x040fe40000000051 */
[C---:B------:R-:W-:Y:S01]  /*2b70*/  FFMA R73, R83.reuse, R27, R73 ;  /* 0x0000001b53497223 */ /* 0x040fe20000000049 */
[----:B------:R-:W4:Y:S01]  /*2b80*/  LDS R95, [R40.X4+0x380] ;  /* 0x00038000285f7984 */ /* 0x000f220000004800 */
[C---:B------:R-:W-:Y:S02]  /*2b90*/  FFMA R71, R83.reuse, R35, R71 ;  /* 0x0000002353477223 */ /* 0x040fe40000000047 */
[----:B------:R-:W-:Y:S01]  /*2ba0*/  FFMA R86, R83, R31, R86 ;  /* 0x0000001f53567223 */ /* 0x000fe20000000056 */
[----:B------:R-:W-:Y:S01]  /*2bb0*/  MOV R83, 0x8 ;  /* 0x0000000800537802 */ /* 0x000fe20000000f00 */
[----:B------:R-:W-:-:S02]  /*2bc0*/  FFMA R28, R53, R30, R28 ;  /* 0x0000001e351c7223 */ /* 0x000fc4000000001c */
[C---:B------:R-:W-:Y:S01]  /*2bd0*/  FFMA R23, R52.reuse, R34, R23 ;  /* 0x0000002234177223 */ /* 0x040fe20000000017 */
[----:B------:R-:W-:Y:S01]  /*2be0*/  PRMT R83, R83, 0x2104, R4 ;  /* 0x0000210453537816 */ /* 0x000fe20000000004 */
[----:B------:R-:W-:Y:S02]  /*2bf0*/  FFMA R22, R52, R30, R22 ;  /* 0x0000001e34167223 */ /* 0x000fe40000000016 */
[C---:B------:R-:W-:Y:S02]  /*2c00*/  FFMA R19, R50.reuse, R34, R19 ;  /* 0x0000002232137223 */ /* 0x040fe40000000013 */
[----:B------:R-:W-:Y:S01]  /*2c10*/  FFMA R18, R50, R30, R18 ;  /* 0x0000001e32127223 */ /* 0x000fe20000000012 */
[----:B------:R-:W-:Y:S01]  /*2c20*/  LDS R100, [R83.X4+0x200] ;  /* 0x0002000053647984 */ /* 0x000fe20000004800 */
[-C--:B------:R-:W-:Y:S02]  /*2c30*/  FFMA R15, R55, R34.reuse, R15 ;  /* 0x00000022370f7223 */ /* 0x080fe4000000000f */
[-C--:B------:R-:W-:Y:S01]  /*2c40*/  FFMA R11, R51, R34.reuse, R11 ;  /* 0x00000022330b7223 */ /* 0x080fe2000000000b */
[----:B------:R-:W-:Y:S01]  /*2c50*/  LDS R102, [R83.X4] ;  /* 0x0000000053667984 */ /* 0x000fe20000004800 */
[----:B------:R-:W-:-:S02]  /*2c60*/  FFMA R34, R49, R34, R44 ;  /* 0x0000002231227223 */ /* 0x000fc4000000002c */
[-C--:B------:R-:W-:Y:S02]  /*2c70*/  FFMA R14, R55, R30.reuse, R14 ;  /* 0x0000001e370e7223 */ /* 0x080fe4000000000e */
[-C--:B------:R-:W-:Y:S02]  /*2c80*/  FFMA R10, R51, R30.reuse, R10 ;  /* 0x0000001e330a7223 */ /* 0x080fe4000000000a */
[----:B------:R-:W-:Y:S02]  /*2c90*/  FFMA R94, R49, R30, R94 ;  /* 0x0000001e315e7223 */ /* 0x000fe4000000005e */
[C---:B0-----:R-:W-:Y:S02]  /*2ca0*/  FFMA R93, R54.reuse, R39, R93 ;  /* 0x00000027365d7223 */ /* 0x041fe4000000005d */
[C---:B------:R-:W-:Y:S02]  /*2cb0*/  FFMA R92, R54.reuse, R27, R92 ;  /* 0x0000001b365c7223 */ /* 0x040fe4000000005c */
[----:B------:R-:W-:-:S02]  /*2cc0*/  FFMA R91, R54, R35, R91 ;  /* 0x00000023365b7223 */ /* 0x000fc4000000005b */
[----:B------:R-:W-:Y:S02]  /*2cd0*/  FFMA R90, R54, R31, R90 ;  /* 0x0000001f365a7223 */ /* 0x000fe4000000005a */
[C---:B------:R-:W-:Y:S01]  /*2ce0*/  FFMA R80, R48.reuse, R39, R80 ;  /* 0x0000002730507223 */ /* 0x040fe20000000050 */
[----:B------:R-:W-:Y:S01]  /*2cf0*/  LDS.128 R52, [R9.X4+0x4860] ;  /* 0x0048600009347984 */ /* 0x000fe20000004c00 */
[C---:B------:R-:W-:Y:S02]  /*2d00*/  FFMA R72, R48.reuse, R27, R72 ;  /* 0x0000001b30487223 */ /* 0x040fe40000000048 */
[C---:B------:R-:W-:Y:S02]  /*2d10*/  FFMA R70, R48.reuse, R35, R70 ;  /* 0x0000002330467223 */ /* 0x040fe40000000046 */
[----:B------:R-:W-:Y:S02]  /*2d20*/  FFMA R62, R48, R31, R62 ;  /* 0x0000001f303e7223 */ /* 0x000fe4000000003e */
[C---:B------:R-:W-:Y:S01]  /*2d30*/  FFMA R79, R47.reuse, R39, R79 ;  /* 0x000000272f4f7223 */ /* 0x040fe2000000004f */
[----:B------:R-:W-:Y:S01]  /*2d40*/  LDS.128 R48, [R9.X4+0x4060] ;  /* 0x0040600009307984 */ /* 0x000fe20000004c00 */
[----:B------:R-:W-:-:S02]  /*2d50*/  FFMA R69, R47, R27, R69 ;  /* 0x0000001b2f457223 */ /* 0x000fc40000000045 */
[C---:B------:R-:W-:Y:S02]  /*2d60*/  FFMA R67, R47.reuse, R35, R67 ;  /* 0x000000232f437223 */ /* 0x040fe40000000043 */
[----:B------:R-:W-:Y:S02]  /*2d70*/  FFMA R61, R47, R31, R61 ;  /* 0x0000001f2f3d7223 */ /* 0x000fe4000000003d */
[C---:B-1----:R-:W-:Y:S02]  /*2d80*/  FFMA R78, R46.reuse, R39, R78 ;  /* 0x000000272e4e7223 */ /* 0x042fe4000000004e */
[C---:B------:R-:W-:Y:S02]  /*2d90*/  FFMA R68, R46.reuse, R27, R68 ;  /* 0x0000001b2e447223 */ /* 0x040fe40000000044 */
[C---:B------:R-:W-:Y:S02]  /*2da0*/  FFMA R66, R46.reuse, R35, R66 ;  /* 0x000000232e427223 */ /* 0x040fe40000000042 */
[----:B------:R-:W-:-:S02]  /*2db0*/  FFMA R60, R46, R31, R60 ;  /* 0x0000001f2e3c7223 */ /* 0x000fc4000000003c */
[C---:B------:R-:W-:Y:S02]  /*2dc0*/  FFMA R76, R45.reuse, R39, R76 ;  /* 0x000000272d4c7223 */ /* 0x040fe4000000004c */
[C---:B------:R-:W-:Y:S02]  /*2dd0*/  FFMA R65, R45.reuse, R27, R65 ;  /* 0x0000001b2d417223 */ /* 0x040fe40000000041 */
[C---:B------:R-:W-:Y:S02]  /*2de0*/  FFMA R63, R45.reuse, R35, R63 ;  /* 0x000000232d3f7223 */ /* 0x040fe4000000003f */
[----:B------:R-:W-:Y:S02]  /*2df0*/  FFMA R59, R45, R31, R59 ;  /* 0x0000001f2d3b7223 */ /* 0x000fe4000000003b */
[C---:B--2---:R-:W-:Y:S01]  /*2e00*/  FFMA R89, R42.reuse, R39, R89 ;  /* 0x000000272a597223 */ /* 0x044fe20000000059 */
[----:B------:R-:W-:Y:S01]  /*2e10*/  LDS.128 R44, [R9.X4+0x4820] ;  /* 0x00482000092c7984 */ /* 0x000fe20000004c00 */
[----:B------:R-:W-:-:S02]  /*2e20*/  FFMA R88, R42, R27, R88 ;  /* 0x0000001b2a587223 */ /* 0x000fc40000000058 */
[C---:B------:R-:W-:Y:S02]  /*2e30*/  FFMA R87, R42.reuse, R35, R87 ;  /* 0x000000232a577223 */ /* 0x040fe40000000057 */
[----:B------:R-:W-:Y:S02]  /*2e40*/  FFMA R30, R42, R31, R41 ;  /* 0x0000001f2a1e7223 */ /* 0x000fe40000000029 */
[C---:B---3--:R-:W-:Y:S02]  /*2e50*/  FFMA R58, R43.reuse, R39, R58 ;  /* 0x000000272b3a7223 */ /* 0x048fe4000000003a */
        /* <DEDUP_REMOVED lines=8> */
[C---:B------:R-:W-:Y:S01]  /*2ee0*/  FFMA R33, R98.reuse, R39, R33 ;  /* 0x0000002762217223 */ /* 0x040fe20000000021 */
[----:B------:R-:W0:Y:S01]  /*2ef0*/  LDS R99, [R83.X4+0x40] ;  /* 0x0000400053637984 */ /* 0x000e220000004800 */
[----:B------:R-:W-:-:S02]  /*2f00*/  FFMA R32, R98, R27, R32 ;  /* 0x0000001b62207223 */ /* 0x000fc40000000020 */
[C---:B------:R-:W-:Y:S02]  /*2f10*/  FFMA R29, R98.reuse, R35, R29 ;  /* 0x00000023621d7223 */ /* 0x040fe4000000001d */
[----:B------:R-:W-:Y:S02]  /*2f20*/  FFMA R28, R98, R31, R28 ;  /* 0x0000001f621c7223 */ /* 0x000fe4000000001c */
[C---:B------:R-:W-:Y:S01]  /*2f30*/  FFMA R25, R97.reuse, R39, R25 ;  /* 0x0000002761197223 */ /* 0x040fe20000000019 */
[----:B------:R-:W1:Y:S01]  /*2f40*/  LDS R98, [R83.X4+0x240] ;  /* 0x0002400053627984 */ /* 0x000e620000004800 */
[C---:B------:R-:W-:Y:S02]  /*2f50*/  FFMA R24, R97.reuse, R27, R24 ;  /* 0x0000001b61187223 */ /* 0x040fe40000000018 */
[C---:B------:R-:W-:Y:S02]  /*2f60*/  FFMA R23, R97.reuse, R35, R23 ;  /* 0x0000002361177223 */ /* 0x040fe40000000017 */
[----:B------:R-:W-:-:S02]  /*2f70*/  FFMA R22, R97, R31, R22 ;  /* 0x0000001f61167223 */ /* 0x000fc40000000016 */
[C---:B------:R-:W-:Y:S01]  /*2f80*/  FFMA R21, R96.reuse, R39, R21 ;  /* 0x0000002760157223 */ /* 0x040fe20000000015 */
[----:B------:R-:W2:Y:S01]  /*2f90*/  LDS R97, [R83.X4+0x80] ;  /* 0x0000800053617984 */ /* 0x000ea20000004800 */
[C---:B------:R-:W-:Y:S02]  /*2fa0*/  FFMA R20, R96.reuse, R27, R20 ;  /* 0x0000001b60147223 */ /* 0x040fe40000000014 */
[C---:B------:R-:W-:Y:S02]  /*2fb0*/  FFMA R19, R96.reuse, R35, R19 ;  /* 0x0000002360137223 */ /* 0x040fe40000000013 */
[----:B------:R-:W-:Y:S02]  /*2fc0*/  FFMA R18, R96, R31, R18 ;  /* 0x0000001f60127223 */ /* 0x000fe40000000012 */
[----:B------:R-:W3:Y:S01]  /*2fd0*/  LDS R96, [R83.X4+0x280] ;  /* 0x0002800053607984 */ /* 0x000ee20000004800 */
[-C--:B----4-:R-:W-:Y:S02]  /*2fe0*/  FFMA R15, R95, R35.reuse, R15 ;  /* 0x000000235f0f7223 */ /* 0x090fe4000000000f */
[----:B------:R-:W-:-:S02]  /*2ff0*/  FFMA R11, R101, R35, R11 ;  /* 0x00000023650b7223 */ /* 0x000fc4000000000b */
[----:B------:R-:W-:Y:S02]  /*3000*/  FFMA R34, R103, R35, R34 ;  /* 0x0000002367227223 */ /* 0x000fe40000000022 */
[----:B------:R-:W4:Y:S01]  /*3010*/  LDS R35, [R83.X4+0x100] ;  /* 0x0001000053237984 */ /* 0x000f220000004800 */
[-C--:B------:R-:W-:Y:S02]  /*3020*/  FFMA R14, R95, R31.reuse, R14 ;  /* 0x0000001f5f0e7223 */ /* 0x080fe4000000000e */
[-C--:B------:R-:W-:Y:S02]  /*3030*/  FFMA R10, R101, R31.reuse, R10 ;  /* 0x0000001f650a7223 */ /* 0x080fe4000000000a */
[----:B------:R-:W-:Y:S02]  /*3040*/  FFMA R94, R103, R31, R94 ;  /* 0x0000001f675e7223 */ /* 0x000fe4000000005e */
[-C--:B------:R-:W-:Y:S01]  /*3050*/  FFMA R16, R95, R27.reuse, R16 ;  /* 0x0000001b5f107223 */ /* 0x080fe20000000010 */
[----:B------:R-:W5:Y:S01]  /*3060*/  LDS R31, [R83.X4+0x300] ;  /* 0x00030000531f7984 */ /* 0x000f620000004800 */
[----:B------:R-:W-:-:S02]  /*3070*/  FFMA R12, R101, R27, R12 ;  /* 0x0000001b650c7223 */ /* 0x000fc4000000000c */
[----:B------:R-:W-:Y:S01]  /*3080*/  FFMA R26, R103, R27, R26 ;  /* 0x0000001b671a7223 */ /* 0x000fe2000000001a */
[----:B------:R-:W-:Y:S01]  /*3090*/  MOV R27, 0x9 ;  /* 0x00000009001b7802 */ /* 0x000fe20000000f00 */
[-C--:B------:R-:W-:Y:S02]  /*30a0*/  FFMA R17, R95, R39.reuse, R17 ;  /* 0x000000275f117223 */ /* 0x080fe40000000011 */
[-C--:B------:R-:W-:Y:S01]  /*30b0*/  FFMA R13, R101, R39.reuse, R13 ;  /* 0x00000027650d7223 */ /* 0x080fe2000000000d */
[----:B------:R-:W-:Y:S01]  /*30c0*/  PRMT R27, R27, 0x2104, R4 ;  /* 0x000021041b1b7816 */ /* 0x000fe20000000004 */
[----:B------:R-:W-:Y:S01]  /*30d0*/  FFMA R38, R103, R39, R38 ;  /* 0x0000002767267223 */ /* 0x000fe20000000026 */
[----:B------:R-:W5:Y:S01]  /*30e0*/  LDS R95, [R83.X4+0xc0] ;  /* 0x0000c000535f7984 */ /* 0x000f620000004800 */
[-C--:B0-----:R-:W-:Y:S02]  /*30f0*/  FFMA R81, R40, R99.reuse, R81 ;  /* 0x0000006328517223 */ /* 0x081fe40000000051 */
[----:B------:R-:W-:Y:S01]  /*3100*/  FFMA R73, R44, R99, R73 ;  /* 0x000000632c497223 */ /* 0x000fe20000000049 */
[----:B------:R-:W-:Y:S01]  /*3110*/  LDS R101, [R83.X4+0x2c0] ;  /* 0x0002c00053657984 */ /* 0x000fe20000004800 */
[----:B------:R-:W-:-:S02]  /*3120*/  FFMA R71, R99, R48, R71 ;  /* 0x0000003063477223 */ /* 0x000fc40000000047 */
[----:B------:R-:W-:Y:S01]  /*3130*/  FFMA R86, R99, R52, R86 ;  /* 0x0000003463567223 */ /* 0x000fe20000000056 */
[----:B------:R-:W0:Y:S01]  /*3140*/  LDS R39, [R83.X4+0x140] ;  /* 0x0001400053277984 */ /* 0x000e220000004800 */
[-C--:B-1----:R-:W-:Y:S02]  /*3150*/  FFMA R80, R40, R98.reuse, R80 ;  /* 0x0000006228507223 */ /* 0x082fe40000000050 */
[----:B------:R-:W-:Y:S01]  /*3160*/  FFMA R72, R44, R98, R72 ;  /* 0x000000622c487223 */ /* 0x000fe20000000048 */
[----:B------:R-:W1:Y:S01]  /*3170*/  LDS R99, [R83.X4+0x340] ;  /* 0x0003400053637984 */ /* 0x000e620000004800 */
[C---:B------:R-:W-:Y:S02]  /*3180*/  FFMA R70, R98.reuse, R48, R70 ;  /* 0x0000003062467223 */ /* 0x040fe40000000046 */
[----:B------:R-:W-:Y:S02]  /*3190*/  FFMA R62, R98, R52, R62 ;  /* 0x00000034623e7223 */ /* 0x000fe4000000003e */
[-C--:B--2---:R-:W-:Y:S01]  /*31a0*/  FFMA R79, R40, R97.reuse, R79 ;  /* 0x00000061284f7223 */ /* 0x084fe2000000004f */
[----:B------:R-:W2:Y:S01]  /*31b0*/  LDS R98, [R83.X4+0x180] ;  /* 0x0001800053627984 */ /* 0x000ea20000004800 */
[----:B------:R-:W-:-:S02]  /*31c0*/  FFMA R69, R44, R97, R69 ;  /* 0x000000612c457223 */ /* 0x000fc40000000045 */
[C---:B------:R-:W-:Y:S02]  /*31d0*/  FFMA R67, R97.reuse, R48, R67 ;  /* 0x0000003061437223 */ /* 0x040fe40000000043 */
[----:B------:R-:W-:Y:S02]  /*31e0*/  FFMA R61, R97, R52, R61 ;  /* 0x00000034613d7223 */ /* 0x000fe4000000003d */
[-C--:B---3--:R-:W-:Y:S01]  /*31f0*/  FFMA R78, R40, R96.reuse, R78 ;  /* 0x00000060284e7223 */ /* 0x088fe2000000004e */
[----:B------:R-:W3:Y:S01]  /*3200*/  LDS R97, [R83.X4+0x380] ;  /* 0x0003800053617984 */ /* 0x000ee20000004800 */
[----:B------:R-:W-:Y:S02]  /*3210*/  FFMA R68, R44, R96, R68 ;  /* 0x000000602c447223 */ /* 0x000fe40000000044 */
[C---:B------:R-:W-:Y:S02]  /*3220*/  FFMA R66, R96.reuse, R48, R66 ;  /* 0x0000003060427223 */ /* 0x040fe40000000042 */
[----:B------:R-:W-:-:S02]  /*3230*/  FFMA R60, R96, R52, R60 ;  /* 0x00000034603c7223 */ /* 0x000fc4000000003c */
[----:B------:R-:W1:Y:S01]  /*3240*/  LDS R96, [R83.X4+0x1c0] ;  /* 0x0001c00053607984 */ /* 0x000e620000004800 */
[-C--:B----4-:R-:W-:Y:S02]  /*3250*/  FFMA R58, R40, R35.reuse, R58 ;  /* 0x00000023283a7223 */ /* 0x090fe4000000003a */
[----:B------:R-:W-:Y:S01]  /*3260*/  FFMA R75, R44, R35, R75 ;  /* 0x000000232c4b7223 */ /* 0x000fe2000000004b */
[----:B------:R-:W4:Y:S01]  /*3270*/  LDS R83, [R83.X4+0x3c0] ;  /* 0x0003c00053537984 */ /* 0x000f220000004800 */
[C---:B------:R-:W-:Y:S02]  /*3280*/  FFMA R77, R35.reuse, R48, R77 ;  /* 0x00000030234d7223 */ /* 0x040fe4000000004d */
[----:B------:R-:W-:Y:S02]  /*3290*/  FFMA R82, R35, R52, R82 ;  /* 0x0000003423527223 */ /* 0x000fe40000000052 */
[----:B------:R-:W1:Y:S01]  /*32a0*/  LDS R35, [R27.X4+0x200] ;  /* 0x000200001b237984 */ /* 0x000e620000004800 */
[----:B-----5:R-:W-:-:S02]  /*32b0*/  FFMA R57, R40, R31, R57 ;  /* 0x0000001f28397223 */ /* 0x020fc40000000039 */
[----:B------:R-:W-:Y:S02]  /*32c0*/  FFMA R56, R44, R31, R56 ;  /* 0x0000001f2c387223 */ /* 0x000fe40000000038 */
[C---:B------:R-:W-:Y:S02]  /*32d0*/  FFMA R37, R31.reuse, R48, R37 ;  /* 0x000000301f257223 */ /* 0x040fe40000000025 */
[----:B------:R-:W-:Y:S02]  /*32e0*/  FFMA R36, R31, R52, R36 ;  /* 0x000000341f247223 */ /* 0x000fe40000000024 */
[----:B------:R-:W5:Y:S01]  /*32f0*/  LDS R31, [R27.X4+0x40] ;  /* 0x000040001b1f7984 */ /* 0x000f620000004800 */
[----:B------:R-:W-:Y:S02]  /*3300*/  FFMA R64, R40, R100, R64 ;  /* 0x0000006428407223 */ /* 0x000fe40000000040 */
[C---:B------:R-:W-:Y:S02]  /*3310*/  FFMA R74, R100.reuse, R44, R74 ;  /* 0x0000002c644a7223 */ /* 0x040fe4000000004a */
[----:B------:R-:W-:-:S02]  /*3320*/  FFMA R85, R100, R48, R85 ;  /* 0x0000003064557223 */ /* 0x000fc40000000055 */
[----:B------:R-:W-:Y:S02]  /*3330*/  FFMA R84, R100, R52, R84 ;  /* 0x0000003464547223 */ /* 0x000fe40000000054 */
[-C--:B------:R-:W-:Y:S02]  /*3340*/  FFMA R76, R40, R95.reuse, R76 ;  /* 0x0000005f284c7223 */ /* 0x080fe4000000004c */
[----:B------:R-:W-:Y:S02]  /*3350*/  FFMA R65, R44, R95, R65 ;  /* 0x0000005f2c417223 */ /* 0x000fe40000000041 */
[C---:B------:R-:W-:Y:S02]  /*3360*/  FFMA R63, R95.reuse, R48, R63 ;  /* 0x000000305f3f7223 */ /* 0x040fe4000000003f */
[----:B------:R-:W-:Y:S02]  /*3370*/  FFMA R59, R95, R52, R59 ;  /* 0x000000345f3b7223 */ /* 0x000fe4000000003b */
[-C--:B0-----:R-:W-:Y:S01]  /*3380*/  FFMA R33, R40, R39.reuse, R33 ;  /* 0x0000002728217223 */ /* 0x081fe20000000021 */
[----:B------:R-:W0:Y:S01]  /*3390*/  LDS R95, [R27.X4] ;  /* 0x000000001b5f7984 */ /* 0x000e220000004800 */
[----:B------:R-:W-:-:S02]  /*33a0*/  FFMA R32, R44, R39, R32 ;  /* 0x000000272c207223 */ /* 0x000fc40000000020 */
[C---:B------:R-:W-:Y:S02]  /*33b0*/  FFMA R29, R39.reuse, R48, R29 ;  /* 0x00000030271d7223 */ /* 0x040fe4000000001d */
[----:B------:R-:W-:Y:S02]  /*33c0*/  FFMA R28, R39, R52, R28 ;  /* 0x00000034271c7223 */ /* 0x000fe4000000001c */
[----:B------:R-:W-:Y:S01]  /*33d0*/  FFMA R93, R40, R102, R93 ;  /* 0x00000066285d7223 */ /* 0x000fe2000000005d */
[----:B------:R-:W0:Y:S01]  /*33e0*/  LDS R39, [R27.X4+0x240] ;  /* 0x000240001b277984 */ /* 0x000e220000004800 */
[----:B------:R-:W-:Y:S02]  /*33f0*/  FFMA R92, R102, R44, R92 ;  /* 0x0000002c665c7223 */ /* 0x000fe4000000005c */
[-C--:B------:R-:W-:Y:S02]  /*3400*/  FFMA R89, R40, R101.reuse, R89 ;  /* 0x0000006528597223 */ /* 0x080fe40000000059 */
[----:B------:R-:W-:-:S02]  /*3410*/  FFMA R88, R44, R101, R88 ;  /* 0x000000652c587223 */ /* 0x000fc40000000058 */
[-C--:B-1----:R-:W-:Y:S02]  /*3420*/  FFMA R25, R40, R99.reuse, R25 ;  /* 0x0000006328197223 */ /* 0x082fe40000000019 */
[----:B------:R-:W-:Y:S02]  /*3430*/  FFMA R24, R44, R99, R24 ;  /* 0x000000632c187223 */ /* 0x000fe40000000018 */
[-C--:B--2---:R-:W-:Y:S02]  /*3440*/  FFMA R21, R40, R98.reuse, R21 ;  /* 0x0000006228157223 */ /* 0x084fe40000000015 */
[----:B------:R-:W-:Y:S02]  /*3450*/  FFMA R20, R44, R98, R20 ;  /* 0x000000622c147223 */ /* 0x000fe40000000014 */
[-C--:B---3--:R-:W-:Y:S02]  /*3460*/  FFMA R17, R40, R97.reuse, R17 ;  /* 0x0000006128117223 */ /* 0x088fe40000000011 */
[----:B------:R-:W-:-:S02]  /*3470*/  FFMA R16, R44, R97, R16 ;  /* 0x000000612c107223 */ /* 0x000fc40000000010 */
[-C--:B------:R-:W-:Y:S02]  /*3480*/  FFMA R13, R40, R96.reuse, R13 ;  /* 0x00000060280d7223 */ /* 0x080fe4000000000d */
[----:B------:R-:W-:Y:S02]  /*3490*/  FFMA R12, R44, R96, R12 ;  /* 0x000000602c0c7223 */ /* 0x000fe4000000000c */
[-C--:B----4-:R-:W-:Y:S02]  /*34a0*/  FFMA R38, R40, R83.reuse, R38 ;  /* 0x0000005328267223 */ /* 0x090fe40000000026 */
[----:B------:R-:W-:Y:S01]  /*34b0*/  FFMA R26, R44, R83, R26 ;  /* 0x000000532c1a7223 */ /* 0x000fe2000000001a */
[----:B------:R-:W1:Y:S01]  /*34c0*/  LDS R40, [R27.X4+0x100] ;  /* 0x000100001b287984 */ /* 0x000e620000004800 */
[-C--:B------:R-:W-:Y:S02]  /*34d0*/  FFMA R91, R102, R48.reuse, R91 ;  /* 0x00000030665b7223 */ /* 0x080fe4000000005b */
[-C--:B------:R-:W-:Y:S01]  /*34e0*/  FFMA R87, R101, R48.reuse, R87 ;  /* 0x0000003065577223 */ /* 0x080fe20000000057 */
[----:B------:R-:W2:Y:S01]  /*34f0*/  LDS R44, [R27.X4+0x300] ;  /* 0x000300001b2c7984 */ /* 0x000ea20000004800 */
[----:B------:R-:W-:-:S02]  /*3500*/  FFMA R23, R99, R48, R23 ;  /* 0x0000003063177223 */ /* 0x000fc40000000017 */
[-C--:B------:R-:W-:Y:S02]  /*3510*/  FFMA R19, R98, R48.reuse, R19 ;  /* 0x0000003062137223 */ /* 0x080fe40000000013 */
[-C--:B------:R-:W-:Y:S02]  /*3520*/  FFMA R15, R97, R48.reuse, R15 ;  /* 0x00000030610f7223 */ /* 0x080fe4000000000f */
[-C--:B------:R-:W-:Y:S02]  /*3530*/  FFMA R11, R96, R48.reuse, R11 ;  /* 0x00000030600b7223 */ /* 0x080fe4000000000b */
[----:B------:R-:W-:Y:S02]  /*3540*/  FFMA R34, R83, R48, R34 ;  /* 0x0000003053227223 */ /* 0x000fe40000000022 */
[C---:B------:R-:W-:Y:S01]  /*3550*/  FFMA R64, R35.reuse, R41, R64 ;  /* 0x0000002923407223 */ /* 0x040fe20000000040 */
[----:B------:R-:W3:Y:S01]  /*3560*/  LDS R48, [R27.X4+0x2c0] ;  /* 0x0002c0001b307984 */ /* 0x000ee20000004800 */
[----:B------:R-:W-:-:S02]  /*3570*/  FFMA R74, R35, R45, R74 ;  /* 0x0000002d234a7223 */ /* 0x000fc4000000004a */
[C---:B------:R-:W-:Y:S02]  /*3580*/  FFMA R85, R35.reuse, R49, R85 ;  /* 0x0000003123557223 */ /* 0x040fe40000000055 */
[----:B------:R-:W-:Y:S02]  /*3590*/  FFMA R84, R35, R53, R84 ;  /* 0x0000003523547223 */ /* 0x000fe40000000054 */
[-C--:B------:R-:W-:Y:S01]  /*35a0*/  FFMA R90, R102, R52.reuse, R90 ;  /* 0x00000034665a7223 */ /* 0x080fe2000000005a */
[----:B------:R-:W4:Y:S01]  /*35b0*/  LDS R35, [R27.X4+0x140] ;  /* 0x000140001b237984 */ /* 0x000f220000004800 */
[-C--:B------:R-:W-:Y:S02]  /*35c0*/  FFMA R30, R101, R52.reuse, R30 ;  /* 0x00000034651e7223 */ /* 0x080fe4000000001e */
[-C--:B------:R-:W-:Y:S02]  /*35d0*/  FFMA R22, R99, R52.reuse, R22 ;  /* 0x0000003463167223 */ /* 0x080fe40000000016 */
[-C--:B------:R-:W-:Y:S01]  /*35e0*/  FFMA R18, R98, R52.reuse, R18 ;  /* 0x0000003462127223 */ /* 0x080fe20000000012 */
[----:B------:R-:W-:Y:S01]  /*35f0*/  LDS R99, [R27.X4+0x80] ;  /* 0x000080001b637984 */ /* 0x000fe20000004800 */
[----:B------:R-:W-:-:S02]  /*3600*/  FFMA R14, R97, R52, R14 ;  /* 0x00000034610e7223 */ /* 0x000fc4000000000e */
[-C--:B------:R-:W-:Y:S01]  /*3610*/  FFMA R10, R96, R52.reuse, R10 ;  /* 0x00000034600a7223 */ /* 0x080fe2000000000a */
[----:B------:R-:W-:Y:S01]  /*3620*/  LDS R98, [R27.X4+0x280] ;  /* 0x000280001b627984 */ /* 0x000fe20000004800 */
[----:B------:R-:W-:Y:S02]  /*3630*/  FFMA R94, R83, R52, R94 ;  /* 0x00000034535e7223 */ /* 0x000fe4000000005e */
[C---:B-----5:R-:W-:Y:S01]  /*3640*/  FFMA R81, R31.reuse, R41, R81 ;  /* 0x000000291f517223 */ /* 0x060fe20000000051 */
[----:B------:R-:W5:Y:S01]  /*3650*/  LDS R52, [R27.X4+0x340] ;  /* 0x000340001b347984 */ /* 0x000f620000004800 */
[C---:B------:R-:W-:Y:S02]  /*3660*/  FFMA R73, R31.reuse, R45, R73 ;  /* 0x0000002d1f497223 */ /* 0x040fe40000000049 */
[C---:B------:R-:W-:Y:S01]  /*3670*/  FFMA R71, R31.reuse, R49, R71 ;  /* 0x000000311f477223 */ /* 0x040fe20000000047 */
[----:B------:R-:W4:Y:S01]  /*3680*/  LDS R97, [R27.X4+0xc0] ;  /* 0x0000c0001b617984 */ /* 0x000f220000004800 */
[----:B------:R-:W-:Y:S01]  /*3690*/  FFMA R86, R31, R53, R86 ;  /* 0x000000351f567223 */ /* 0x000fe20000000056 */
[----:B------:R-:W-:Y:S01]  /*36a0*/  MOV R31, 0xa ;  /* 0x0000000a001f7802 */ /* 0x000fe20000000f00 */
[C---:B0-----:R-:W-:Y:S01]  /*36b0*/  FFMA R93, R95.reuse, R41, R93 ;  /* 0x000000295f5d7223 */ /* 0x041fe2000000005d */
[----:B------:R-:W-:Y:S01]  /*36c0*/  LDS R83, [R27.X4+0x380] ;  /* 0x000380001b537984 */ /* 0x000fe20000004800 */
[----:B------:R-:W-:Y:S01]  /*36d0*/  FFMA R92, R95, R45, R92 ;  /* 0x0000002d5f5c7223 */ /* 0x000fe2000000005c */
[----:B------:R-:W-:Y:S01]  /*36e0*/  PRMT R31, R31, 0x2104, R4 ;  /* 0x000021041f1f7816 */ /* 0x000fe20000000004 */
[----:B------:R-:W-:-:S02]  /*36f0*/  FFMA R91, R95, R49, R91 ;  /* 0x000000315f5b7223 */ /* 0x000fc4000000005b */
[----:B------:R-:W-:Y:S02]  /*3700*/  FFMA R90, R95, R53, R90 ;  /* 0x000000355f5a7223 */ /* 0x000fe4000000005a */
[C---:B------:R-:W-:Y:S01]  /*3710*/  FFMA R80, R39.reuse, R41, R80 ;  /* 0x0000002927507223 */ /* 0x040fe20000000050 */
[----:B------:R-:W-:Y:S01]  /*3720*/  LDS R95, [R27.X4+0x1c0] ;  /* 0x0001c0001b5f7984 */ /* 0x000fe20000004800 */
[C---:B------:R-:W-:Y:S02]  /*3730*/  FFMA R72, R39.reuse, R45, R72 ;  /* 0x0000002d27487223 */ /* 0x040fe40000000048 */
[C---:B------:R-:W-:Y:S02]  /*3740*/  FFMA R70, R39.reuse, R49, R70 ;  /* 0x0000003127467223 */ /* 0x040fe40000000046 */
[----:B------:R-:W-:Y:S02]  /*3750*/  FFMA R62, R39, R53, R62 ;  /* 0x00000035273e7223 */ /* 0x000fe4000000003e */
[----:B------:R-:W0:Y:S01]  /*3760*/  LDS R39, [R27.X4+0x180] ;  /* 0x000180001b277984 */ /* 0x000e220000004800 */
[----:B-1----:R-:W-:-:S02]  /*3770*/  FFMA R58, R40, R41, R58 ;  /* 0x00000029283a7223 */ /* 0x002fc4000000003a */
[C---:B------:R-:W-:Y:S01]  /*3780*/  FFMA R75, R40.reuse, R45, R75 ;  /* 0x0000002d284b7223 */ /* 0x040fe2000000004b */
[----:B------:R-:W1:Y:S01]  /*3790*/  LDS R27, [R27.X4+0x3c0] ;  /* 0x0003c0001b1b7984 */ /* 0x000e620000004800 */
[C---:B------:R-:W-:Y:S02]  /*37a0*/  FFMA R77, R40.reuse, R49, R77 ;  /* 0x00000031284d7223 */ /* 0x040fe4000000004d */
[----:B------:R-:W-:Y:S02]  /*37b0*/  FFMA R82, R40, R53, R82 ;  /* 0x0000003528527223 */ /* 0x000fe40000000052 */
[C---:B--2---:R-:W-:Y:S01]  /*37c0*/  FFMA R57, R44.reuse, R41, R57 ;  /* 0x000000292c397223 */ /* 0x044fe20000000039 */
[----:B------:R-:W2:Y:S01]  /*37d0*/  LDS R40, [R31.X4+0x200] ;  /* 0x000200001f287984 */ /* 0x000ea20000004800 */
[C---:B------:R-:W-:Y:S02]  /*37e0*/  FFMA R56, R44.reuse, R45, R56 ;  /* 0x0000002d2c387223 */ /* 0x040fe40000000038 */
[----:B------:R-:W-:-:S02]  /*37f0*/  FFMA R37, R44, R49, R37 ;  /* 0x000000312c257223 */ /* 0x000fc40000000025 */
[----:B------:R-:W-:Y:S02]  /*3800*/  FFMA R36, R44, R53, R36 ;  /* 0x000000352c247223 */ /* 0x000fe40000000024 */
[C---:B---3--:R-:W-:Y:S01]  /*3810*/  FFMA R89, R48.reuse, R41, R89 ;  /* 0x0000002930597223 */ /* 0x048fe20000000059 */
[----:B------:R-:W3:Y:S01]  /*3820*/  LDS R44, [R31.X4+0x40] ;  /* 0x000040001f2c7984 */ /* 0x000ee20000004800 */
[C---:B------:R-:W-:Y:S02]  /*3830*/  FFMA R88, R48.reuse, R45, R88 ;  /* 0x0000002d30587223 */ /* 0x040fe40000000058 */
[C---:B------:R-:W-:Y:S02]  /*3840*/  FFMA R87, R48.reuse, R49, R87 ;  /* 0x0000003130577223 */ /* 0x040fe40000000057 */
[----:B------:R-:W-:Y:S02]  /*3850*/  FFMA R30, R48, R53, R30 ;  /* 0x00000035301e7223 */ /* 0x000fe4000000001e */
[C---:B----4-:R-:W-:Y:S01]  /*3860*/  FFMA R33, R35.reuse, R41, R33 ;  /* 0x0000002923217223 */ /* 0x050fe20000000021 */
[----:B------:R-:W4:Y:S01]  /*3870*/  LDS R48, [R31.X4] ;  /* 0x000000001f307984 */ /* 0x000f220000004800 */
[----:B------:R-:W-:-:S02]  /*3880*/  FFMA R32, R35, R45, R32 ;  /* 0x0000002d23207223 */ /* 0x000fc40000000020 */
[C---:B------:R-:W-:Y:S02]  /*3890*/  FFMA R29, R35.reuse, R49, R29 ;  /* 0x00000031231d7223 */ /* 0x040fe4000000001d */
[----:B------:R-:W-:Y:S02]  /*38a0*/  FFMA R28, R35, R53, R28 ;  /* 0x00000035231c7223 */ /* 0x000fe4000000001c */
[----:B------:R-:W1:Y:S01]  /*38b0*/  LDS R35, [R31.X4+0x240] ;  /* 0x000240001f237984 */ /* 0x000e620000004800 */
[C---:B-----5:R-:W-:Y:S02]  /*38c0*/  FFMA R25, R52.reuse, R41, R25 ;  /* 0x0000002934197223 */ /* 0x060fe40000000019 */
[C---:B------:R-:W-:Y:S02]  /*38d0*/  FFMA R24, R52.reuse, R45, R24 ;  /* 0x0000002d34187223 */ /* 0x040fe40000000018 */
[C---:B------:R-:W-:Y:S02]  /*38e0*/  FFMA R23, R52.reuse, R49, R23 ;  /* 0x0000003134177223 */ /* 0x040fe40000000017 */
[----:B------:R-:W-:-:S02]  /*38f0*/  FFMA R22, R52, R53, R22 ;  /* 0x0000003534167223 */ /* 0x000fc40000000016 */
[----:B------:R-:W5:Y:S01]  /*3900*/  LDS R52, [R31.X4+0x80] ;  /* 0x000080001f347984 */ /* 0x000f620000004800 */
[C---:B------:R-:W-:Y:S02]  /*3910*/  FFMA R79, R99.reuse, R41, R79 ;  /* 0x00000029634f7223 */ /* 0x040fe4000000004f */
[C---:B------:R-:W-:Y:S02]  /*3920*/  FFMA R69, R99.reuse, R45, R69 ;  /* 0x0000002d63457223 */ /* 0x040fe40000000045 */
[C---:B------:R-:W-:Y:S02]  /*3930*/  FFMA R67, R99.reuse, R49, R67 ;  /* 0x0000003163437223 */ /* 0x040fe40000000043 */
[----:B------:R-:W-:Y:S02]  /*3940*/  FFMA R61, R99, R53, R61 ;  /* 0x00000035633d7223 */ /* 0x000fe4000000003d */
[C---:B------:R-:W-:Y:S02]  /*3950*/  FFMA R78, R98.reuse, R41, R78 ;  /* 0x00000029624e7223 */ /* 0x040fe4000000004e */
[----:B------:R-:W-:-:S02]  /*3960*/  FFMA R66, R98, R49, R66 ;  /* 0x0000003162427223 */ /* 0x000fc40000000042 */
[C---:B------:R-:W-:Y:S02]  /*3970*/  FFMA R76, R97.reuse, R41, R76 ;  /* 0x00000029614c7223 */ /* 0x040fe4000000004c */
[----:B------:R-:W-:Y:S02]  /*3980*/  FFMA R63, R97, R49, R63 ;  /* 0x00000031613f7223 */ /* 0x000fe4000000003f */
[C---:B0-----:R-:W-:Y:S02]  /*3990*/  FFMA R21, R39.reuse, R41, R21 ;  /* 0x0000002927157223 */ /* 0x041fe40000000015 */
[C---:B------:R-:W-:Y:S02]  /*39a0*/  FFMA R20, R39.reuse, R45, R20 ;  /* 0x0000002d27147223 */ /* 0x040fe40000000014 */
[C---:B------:R-:W-:Y:S02]  /*39b0*/  FFMA R19, R39.reuse, R49, R19 ;  /* 0x0000003127137223 */ /* 0x040fe40000000013 */
[----:B------:R-:W-:-:S02]  /*39c0*/  FFMA R18, R39, R53, R18 ;  /* 0x0000003527127223 */ /* 0x000fc40000000012 */
[C---:B------:R-:W-:Y:S01]  /*39d0*/  FFMA R17, R83.reuse, R41, R17 ;  /* 0x0000002953117223 */ /* 0x040fe20000000011 */
[----:B------:R-:W0:Y:S01]  /*39e0*/  LDS R39, [R31.X4+0x280] ;  /* 0x000280001f277984 */ /* 0x000e220000004800 */
[----:B------:R-:W-:Y:S02]  /*39f0*/  FFMA R15, R83, R49, R15 ;  /* 0x00000031530f7223 */ /* 0x000fe4000000000f */
[C---:B------:R-:W-:Y:S02]  /*3a00*/  FFMA R13, R95.reuse, R41, R13 ;  /* 0x000000295f0d7223 */ /* 0x040fe4000000000d */
[----:B------:R-:W-:Y:S02]  /*3a10*/  FFMA R11, R95, R49, R11 ;  /* 0x000000315f0b7223 */ /* 0x000fe4000000000b */
[C---:B-1----:R-:W-:Y:S02]  /*3a20*/  FFMA R38, R27.reuse, R41, R38 ;  /* 0x000000291b267223 */ /* 0x042fe40000000026 */
[----:B------:R-:W-:Y:S01]  /*3a30*/  FFMA R34, R27, R49, R34 ;  /* 0x000000311b227223 */ /* 0x000fe20000000022 */
[----:B------:R-:W-:Y:S01]  /*3a40*/  LDS R41, [R31.X4+0x100] ;  /* 0x000100001f297984 */ /* 0x000fe20000004800 */
[----:B--2---:R-:W-:-:S02]  /*3a50*/  FFMA R64, R40, R42, R64 ;  /* 0x0000002a28407223 */ /* 0x004fc40000000040 */
[C---:B------:R-:W-:Y:S01]  /*3a60*/  FFMA R74, R40.reuse, R46, R74 ;  /* 0x0000002e284a7223 */ /* 0x040fe2000000004a */
[----:B------:R-:W1:Y:S01]  /*3a70*/  LDS R49, [R31.X4+0x2c0] ;  /* 0x0002c0001f317984 */ /* 0x000e620000004800 */
[C---:B------:R-:W-:Y:S02]  /*3a80*/  FFMA R85, R40.reuse, R50, R85 ;  /* 0x0000003228557223 */ /* 0x040fe40000000055 */
[----:B------:R-:W-:Y:S02]  /*3a90*/  FFMA R84, R40, R54, R84 ;  /* 0x0000003628547223 */ /* 0x000fe40000000054 */
[C---:B---3--:R-:W-:Y:S01]  /*3aa0*/  FFMA R81, R44.reuse, R42, R81 ;  /* 0x0000002a2c517223 */ /* 0x048fe20000000051 */
[----:B------:R-:W2:Y:S01]  /*3ab0*/  LDS R40, [R31.X4+0x140] ;  /* 0x000140001f287984 */ /* 0x000ea20000004800 */
[C---:B------:R-:W-:Y:S02]  /*3ac0*/  FFMA R73, R44.reuse, R46, R73 ;  /* 0x0000002e2c497223 */ /* 0x040fe40000000049 */
[----:B------:R-:W-:-:S02]  /*3ad0*/  FFMA R71, R44, R50, R71 ;  /* 0x000000322c477223 */ /* 0x000fc40000000047 */
[----:B------:R-:W-:Y:S02]  /*3ae0*/  FFMA R86, R44, R54, R86 ;  /* 0x000000362c567223 */ /* 0x000fe40000000056 */
[-C--:B------:R-:W-:Y:S01]  /*3af0*/  FFMA R68, R98, R45.reuse, R68 ;  /* 0x0000002d62447223 */ /* 0x080fe20000000044 */
[----:B------:R-:W3:Y:S01]  /*3b00*/  LDS R44, [R31.X4+0x340] ;  /* 0x000340001f2c7984 */ /* 0x000ee20000004800 */
[-C--:B------:R-:W-:Y:S02]  /*3b10*/  FFMA R65, R97, R45.reuse, R65 ;  /* 0x0000002d61417223 */ /* 0x080fe40000000041 */
[C---:B------:R-:W-:Y:S02]  /*3b20*/  FFMA R16, R83.reuse, R45, R16 ;  /* 0x0000002d53107223 */ /* 0x040fe40000000010 */
[----:B------:R-:W-:Y:S02]  /*3b30*/  FFMA R14, R83, R53, R14 ;  /* 0x00000035530e7223 */ /* 0x000fe4000000000e */
[-C--:B------:R-:W-:Y:S01]  /*3b40*/  FFMA R12, R95, R45.reuse, R12 ;  /* 0x0000002d5f0c7223 */ /* 0x080fe2000000000c */
[----:B------:R-:W1:Y:S01]  /*3b50*/  LDS R83, [R31.X4+0xc0] ;  /* 0x0000c0001f537984 */ /* 0x000e620000004800 */
[----:B------:R-:W-:-:S02]  /*3b60*/  FFMA R26, R27, R45, R26 ;  /* 0x0000002d1b1a7223 */ /* 0x000fc4000000001a */
[C---:B----4-:R-:W-:Y:S01]  /*3b70*/  FFMA R93, R48.reuse, R42, R93 ;  /* 0x0000002a305d7223 */ /* 0x050fe2000000005d */
[----:B------:R-:W4:Y:S01]  /*3b80*/  LDS R45, [R31.X4+0x300] ;  /* 0x000300001f2d7984 */ /* 0x000f220000004800 */
[C---:B------:R-:W-:Y:S02]  /*3b90*/  FFMA R92, R48.reuse, R46, R92 ;  /* 0x0000002e305c7223 */ /* 0x040fe4000000005c */
[C---:B------:R-:W-:Y:S02]  /*3ba0*/  FFMA R91, R48.reuse, R50, R91 ;  /* 0x00000032305b7223 */ /* 0x040fe4000000005b */
[----:B------:R-:W-:Y:S02]  /*3bb0*/  FFMA R90, R48, R54, R90 ;  /* 0x00000036305a7223 */ /* 0x000fe4000000005a */
[C---:B------:R-:W-:Y:S01]  /*3bc0*/  FFMA R80, R35.reuse, R42, R80 ;  /* 0x0000002a23507223 */ /* 0x040fe20000000050 */
[----:B------:R-:W-:Y:S01]  /*3bd0*/  LDS R48, [R31.X4+0x380] ;  /* 0x000380001f307984 */ /* 0x000fe20000004800 */
[----:B------:R-:W-:-:S02]  /*3be0*/  FFMA R72, R35, R46, R72 ;  /* 0x0000002e23487223 */ /* 0x000fc40000000048 */
[C---:B------:R-:W-:Y:S02]  /*3bf0*/  FFMA R70, R35.reuse, R50, R70 ;  /* 0x0000003223467223 */ /* 0x040fe40000000046 */
[----:B------:R-:W-:Y:S02]  /*3c00*/  FFMA R62, R35, R54, R62 ;  /* 0x00000036233e7223 */ /* 0x000fe4000000003e */
[----:B------:R-:W2:Y:S01]  /*3c10*/  LDS R35, [R31.X4+0x180] ;  /* 0x000180001f237984 */ /* 0x000ea20000004800 */
[C---:B-----5:R-:W-:Y:S02]  /*3c20*/  FFMA R79, R52.reuse, R42, R79 ;  /* 0x0000002a344f7223 */ /* 0x060fe4000000004f */
[C---:B------:R-:W-:Y:S02]  /*3c30*/  FFMA R69, R52.reuse, R46, R69 ;  /* 0x0000002e34457223 */ /* 0x040fe40000000045 */
[C---:B------:R-:W-:Y:S02]  /*3c40*/  FFMA R67, R52.reuse, R50, R67 ;  /* 0x0000003234437223 */ /* 0x040fe40000000043 */
[----:B------:R-:W-:-:S02]  /*3c50*/  FFMA R61, R52, R54, R61 ;  /* 0x00000036343d7223 */ /* 0x000fc4000000003d */
[----:B------:R-:W5:Y:S01]  /*3c60*/  LDS R52, [R31.X4+0x1c0] ;  /* 0x0001c0001f347984 */ /* 0x000f620000004800 */
[-C--:B------:R-:W-:Y:S01]  /*3c70*/  FFMA R94, R27, R53.reuse, R94 ;  /* 0x000000351b5e7223 */ /* 0x080fe2000000005e */
[----:B------:R-:W-:Y:S01]  /*3c80*/  MOV R27, 0xb ;  /* 0x0000000b001b7802 */ /* 0x000fe20000000f00 */
[-C--:B------:R-:W-:Y:S02]  /*3c90*/  FFMA R60, R98, R53.reuse, R60 ;  /* 0x00000035623c7223 */ /* 0x080fe4000000003c */
[-C--:B------:R-:W-:Y:S01]  /*3ca0*/  FFMA R59, R97, R53.reuse, R59 ;  /* 0x00000035613b7223 */ /* 0x080fe2000000003b */
[----:B------:R-:W-:Y:S01]  /*3cb0*/  PRMT R27, R27, 0x2104, R4 ;  /* 0x000021041b1b7816 */ /* 0x000fe20000000004 */
[----:B------:R-:W-:Y:S02]  /*3cc0*/  FFMA R10, R95, R53, R10 ;  /* 0x000000355f0a7223 */ /* 0x000fe4000000000a */
[----:B------:R1:W4:Y:S01]  /*3cd0*/  LDS R53, [R31.X4+0x3c0] ;  /* 0x0003c0001f357984 */ /* 0x0003220000004800 */
[----:B0-----:R-:W-:-:S02]  /*3ce0*/  FFMA R78, R39, R42, R78 ;  /* 0x0000002a274e7223 */ /* 0x001fc4000000004e */
[C---:B------:R-:W-:Y:S01]  /*3cf0*/  FFMA R68, R39.reuse, R46, R68 ;  /* 0x0000002e27447223 */ /* 0x040fe20000000044 */
[----:B------:R-:W0:Y:S01]  /*3d00*/  LDS R97, [R27.X4+0x200] ;  /* 0x000200001b617984 */ /* 0x000e220000004800 */
[C---:B------:R-:W-:Y:S02]  /*3d10*/  FFMA R66, R39.reuse, R50, R66 ;  /* 0x0000003227427223 */ /* 0x040fe40000000042 */
[----:B------:R-:W-:Y:S01]  /*3d20*/  FFMA R60, R39, R54, R60 ;  /* 0x00000036273c7223 */ /* 0x000fe2000000003c */
[----:B------:R-:W0:Y:S01]  /*3d30*/  LDS R96, [R27.X4+0x40] ;  /* 0x000040001b607984 */ /* 0x000e220000004800 */
[C---:B-1----:R-:W-:Y:S02]  /*3d40*/  FFMA R89, R49.reuse, R42, R89 ;  /* 0x0000002a31597223 */ /* 0x042fe40000000059 */
[C---:B------:R-:W-:Y:S01]  /*3d50*/  FFMA R88, R49.reuse, R46, R88 ;  /* 0x0000002e31587223 */ /* 0x040fe20000000058 */
[----:B------:R-:W1:Y:S01]  /*3d60*/  LDS R95, [R27.X4+0x240] ;  /* 0x000240001b5f7984 */ /* 0x000e620000004800 */
[----:B------:R-:W-:-:S02]  /*3d70*/  FFMA R87, R49, R50, R87 ;  /* 0x0000003231577223 */ /* 0x000fc40000000057 */
[----:B------:R-:W-:Y:S01]  /*3d80*/  FFMA R30, R49, R54, R30 ;  /* 0x00000036311e7223 */ /* 0x000fe2000000001e */
[----:B------:R-:W-:Y:S01]  /*3d90*/  LDS R98, [R27.X4+0x300] ;  /* 0x000300001b627984 */ /* 0x000fe20000004800 */
[C---:B------:R-:W-:Y:S02]  /*3da0*/  FFMA R58, R41.reuse, R42, R58 ;  /* 0x0000002a293a7223 */ /* 0x040fe4000000003a */
[C---:B------:R-:W-:Y:S01]  /*3db0*/  FFMA R75, R41.reuse, R46, R75 ;  /* 0x0000002e294b7223 */ /* 0x040fe2000000004b */
[----:B------:R-:W0:Y:S01]  /*3dc0*/  LDS R49, [R27.X4] ;  /* 0x000000001b317984 */ /* 0x000e220000004800 */
[C---:B------:R-:W-:Y:S02]  /*3dd0*/  FFMA R77, R41.reuse, R50, R77 ;  /* 0x00000032294d7223 */ /* 0x040fe4000000004d */
[----:B------:R-:W-:Y:S01]  /*3de0*/  FFMA R82, R41, R54, R82 ;  /* 0x0000003629527223 */ /* 0x000fe20000000052 */
[----:B------:R-:W-:Y:S01]  /*3df0*/  LDS R104, [R27.X4+0x180] ;  /* 0x000180001b687984 */ /* 0x000fe20000004800 */
[----:B--2---:R-:W-:-:S02]  /*3e00*/  FFMA R33, R40, R42, R33 ;  /* 0x0000002a28217223 */ /* 0x004fc40000000021 */
[C---:B------:R-:W-:Y:S01]  /*3e10*/  FFMA R32, R40.reuse, R46, R32 ;  /* 0x0000002e28207223 */ /* 0x040fe20000000020 */
[----:B------:R-:W-:Y:S01]  /*3e20*/  LDS R103, [R27.X4+0x380] ;  /* 0x000380001b677984 */ /* 0x000fe20000004800 */
[C---:B------:R-:W-:Y:S02]  /*3e30*/  FFMA R29, R40.reuse, R50, R29 ;  /* 0x00000032281d7223 */ /* 0x040fe4000000001d */
[----:B------:R-:W-:Y:S01]  /*3e40*/  FFMA R28, R40, R54, R28 ;  /* 0x00000036281c7223 */ /* 0x000fe2000000001c */
[----:B------:R-:W-:Y:S01]  /*3e50*/  LDS R100, [R27.X4+0x1c0] ;  /* 0x0001c0001b647984 */ /* 0x000fe20000004800 */
[C---:B---3--:R-:W-:Y:S02]  /*3e60*/  FFMA R25, R44.reuse, R42, R25 ;  /* 0x0000002a2c197223 */ /* 0x048fe40000000019 */
[C---:B------:R-:W-:Y:S01]  /*3e70*/  FFMA R24, R44.reuse, R46, R24 ;  /* 0x0000002e2c187223 */ /* 0x040fe20000000018 */
[----:B------:R-:W-:Y:S01]  /*3e80*/  LDS R102, [R27.X4+0x3c0] ;  /* 0x0003c0001b667984 */ /* 0x000fe20000004800 */
[----:B------:R-:W-:-:S02]  /*3e90*/  FFMA R23, R44, R50, R23 ;  /* 0x000000322c177223 */ /* 0x000fc40000000017 */
[----:B------:R-:W-:Y:S02]  /*3ea0*/  FFMA R22, R44, R54, R22 ;  /* 0x000000362c167223 */ /* 0x000fe40000000016 */
[C---:B------:R-:W-:Y:S02]  /*3eb0*/  FFMA R76, R83.reuse, R42, R76 ;  /* 0x0000002a534c7223 */ /* 0x040fe4000000004c */
[C---:B------:R-:W-:Y:S02]  /*3ec0*/  FFMA R65, R83.reuse, R46, R65 ;  /* 0x0000002e53417223 */ /* 0x040fe40000000041 */
[C---:B------:R-:W-:Y:S02]  /*3ed0*/  FFMA R63, R83.reuse, R50, R63 ;  /* 0x00000032533f7223 */ /* 0x040fe4000000003f */
[----:B------:R-:W-:Y:S02]  /*3ee0*/  FFMA R59, R83, R54, R59 ;  /* 0x00000036533b7223 */ /* 0x000fe4000000003b */
[C---:B----4-:R-:W-:Y:S01]  /*3ef0*/  FFMA R57, R45.reuse, R42, R57 ;  /* 0x0000002a2d397223 */ /* 0x050fe20000000039 */
[----:B------:R-:W2:Y:S01]  /*3f00*/  LDS R83, [R27.X4+0x80] ;  /* 0x000080001b537984 */ /* 0x000ea20000004800 */
[----:B------:R-:W-:-:S02]  /*3f10*/  FFMA R56, R45, R46, R56 ;  /* 0x0000002e2d387223 */ /* 0x000fc40000000038 */
[C---:B------:R-:W-:Y:S02]  /*3f20*/  FFMA R37, R45.reuse, R50, R37 ;  /* 0x000000322d257223 */ /* 0x040fe40000000025 */
[----:B------:R-:W-:Y:S02]  /*3f30*/  FFMA R36, R45, R54, R36 ;  /* 0x000000362d247223 */ /* 0x000fe40000000024 */
[C---:B------:R-:W-:Y:S02]  /*3f40*/  FFMA R21, R35.reuse, R42, R21 ;  /* 0x0000002a23157223 */ /* 0x040fe40000000015 */
[C---:B------:R-:W-:Y:S02]  /*3f50*/  FFMA R20, R35.reuse, R46, R20 ;  /* 0x0000002e23147223 */ /* 0x040fe40000000014 */
[----:B------:R-:W-:Y:S02]  /*3f60*/  FFMA R31, R35, R50, R19 ;  /* 0x00000032231f7223 */ /* 0x000fe40000000013 */
[----:B------:R-:W-:-:S02]  /*3f70*/  FFMA R39, R48, R42, R17 ;  /* 0x0000002a30277223 */ /* 0x000fc40000000011 */
[C---:B------:R-:W-:Y:S02]  /*3f80*/  FFMA R40, R48.reuse, R46, R16 ;  /* 0x0000002e30287223 */ /* 0x040fe40000000010 */
[C---:B------:R-:W-:Y:S02]  /*3f90*/  FFMA R41, R48.reuse, R50, R15 ;  /* 0x0000003230297223 */ /* 0x040fe4000000000f */
[-C--:B------:R-:W-:Y:S02]  /*3fa0*/  FFMA R44, R48, R54.reuse, R14 ;  /* 0x00000036302c7223 */ /* 0x080fe4000000000e */
[----:B------:R-:W-:Y:S01]  /*3fb0*/  FFMA R35, R35, R54, R18 ;  /* 0x0000003623237223 */ /* 0x000fe20000000012 */
[----:B------:R-:W-:Y:S01]  /*3fc0*/  LDS R14, [R27.X4+0xc0] ;  /* 0x0000c0001b0e7984 */ /* 0x000fe20000004800 */
[C---:B-----5:R-:W-:Y:S02]  /*3fd0*/  FFMA R45, R52.reuse, R42, R13 ;  /* 0x0000002a342d7223 */ /* 0x060fe4000000000d */
[----:B------:R-:W-:Y:S01]  /*3fe0*/  FFMA R48, R52, R46, R12 ;  /* 0x0000002e34307223 */ /* 0x000fe2000000000c */
[----:B------:R-:W3:Y:S01]  /*3ff0*/  LDS R18, [R27.X4+0x280] ;  /* 0x000280001b127984 */ /* 0x000ee20000004800 */
[----:B------:R-:W-:-:S02]  /*4000*/  FFMA R38, R53, R42, R38 ;  /* 0x0000002a35267223 */ /* 0x000fc40000000026 */
[----:B------:R-:W-:Y:S01]  /*4010*/  FFMA R26, R53, R46, R26 ;  /* 0x0000002e351a7223 */ /* 0x000fe2000000001a */
[----:B------:R-:W4:Y:S01]  /*4020*/  LDS R12, [R27.X4+0x2c0] ;  /* 0x0002c0001b0c7984 */ /* 0x000f220000004800 */
[C---:B0-----:R-:W-:Y:S02]  /*4030*/  FFMA R42, R97.reuse, R43, R64 ;  /* 0x0000002b612a7223 */ /* 0x041fe40000000040 */
[C---:B------:R-:W-:Y:S01]  /*4040*/  FFMA R74, R97.reuse, R47, R74 ;  /* 0x0000002f614a7223 */ /* 0x040fe2000000004a */
[----:B------:R-:W0:Y:S01]  /*4050*/  LDS R13, [R27.X4+0x100] ;  /* 0x000100001b0d7984 */ /* 0x000e220000004800 */
[C---:B------:R-:W-:Y:S02]  /*4060*/  FFMA R85, R97.reuse, R51, R85 ;  /* 0x0000003361557223 */ /* 0x040fe40000000055 */
[----:B------:R-:W-:Y:S02]  /*4070*/  FFMA R84, R97, R55, R84 ;  /* 0x0000003761547223 */ /* 0x000fe40000000054 */
[C---:B------:R-:W-:Y:S01]  /*4080*/  FFMA R81, R96.reuse, R43, R81 ;  /* 0x0000002b60517223 */ /* 0x040fe20000000051 */
[----:B------:R-:W5:Y:S01]  /*4090*/  LDS R97, [R27.X4+0x140] ;  /* 0x000140001b617984 */ /* 0x000f620000004800 */
[----:B------:R-:W-:-:S02]  /*40a0*/  FFMA R73, R96, R47, R73 ;  /* 0x0000002f60497223 */ /* 0x000fc40000000049 */
[C---:B------:R-:W-:Y:S02]  /*40b0*/  FFMA R71, R96.reuse, R51, R71 ;  /* 0x0000003360477223 */ /* 0x040fe40000000047 */
[----:B------:R-:W-:Y:S02]  /*40c0*/  FFMA R86, R96, R55, R86 ;  /* 0x0000003760567223 */ /* 0x000fe40000000056 */
[C---:B-1----:R-:W-:Y:S01]  /*40d0*/  FFMA R80, R95.reuse, R43, R80 ;  /* 0x0000002b5f507223 */ /* 0x042fe20000000050 */
[----:B------:R-:W1:Y:S01]  /*40e0*/  LDS R96, [R27.X4+0x340] ;  /* 0x000340001b607984 */ /* 0x000e620000004800 */
[C---:B------:R-:W-:Y:S02]  /*40f0*/  FFMA R72, R95.reuse, R47, R72 ;  /* 0x0000002f5f487223 */ /* 0x040fe40000000048 */
[C---:B------:R-:W-:Y:S02]  /*4100*/  FFMA R70, R95.reuse, R51, R70 ;  /* 0x000000335f467223 */ /* 0x040fe40000000046 */
[----:B------:R-:W-:Y:S01]  /*4110*/  FFMA R46, R95, R55, R62 ;  /* 0x000000375f2e7223 */ /* 0x000fe2000000003e */
[----:B------:R-:W-:Y:S01]  /*4120*/  MOV R95, 0xc ;  /* 0x0000000c005f7802 */ /* 0x000fe20000000f00 */
[----:B------:R-:W-:-:S02]  /*4130*/  FFMA R11, R52, R50, R11 ;  /* 0x00000032340b7223 */ /* 0x000fc4000000000b */
[----:B------:R-:W-:Y:S01]  /*4140*/  FFMA R34, R53, R50, R34 ;  /* 0x0000003235227223 */ /* 0x000fe20000000022 */
[----:B------:R-:W-:Y:S01]  /*4150*/  PRMT R95, R95, 0x2104, R4 ;  /* 0x000021045f5f7816 */ /* 0x000fe20000000004 */
[C---:B------:R-:W-:Y:S02]  /*4160*/  FFMA R93, R49.reuse, R43, R93 ;  /* 0x0000002b315d7223 */ /* 0x040fe4000000005d */
[C---:B------:R-:W-:Y:S02]  /*4170*/  FFMA R92, R49.reuse, R47, R92 ;  /* 0x0000002f315c7223 */ /* 0x040fe4000000005c */
[C---:B------:R-:W-:Y:S01]  /*4180*/  FFMA R91, R49.reuse, R51, R91 ;  /* 0x00000033315b7223 */ /* 0x040fe2000000005b */
[----:B------:R-:W-:Y:S01]  /*4190*/  LDS R27, [R95.X4+0x280] ;  /* 0x000280005f1b7984 */ /* 0x000fe20000004800 */
[----:B------:R-:W-:Y:S02]  /*41a0*/  FFMA R90, R49, R55, R90 ;  /* 0x00000037315a7223 */ /* 0x000fe4000000005a */
[-C--:B------:R-:W-:Y:S01]  /*41b0*/  FFMA R10, R52, R54.reuse, R10 ;  /* 0x00000036340a7223 */ /* 0x080fe2000000000a */
[----:B------:R-:W-:Y:S01]  /*41c0*/  LDS R99, [R95.X4+0x200] ;  /* 0x000200005f637984 */ /* 0x000fe20000004800 */
[----:B------:R-:W-:-:S02]  /*41d0*/  FFMA R94, R53, R54, R94 ;  /* 0x00000036355e7223 */ /* 0x000fc4000000005e */
[C---:B--2---:R-:W-:Y:S01]  /*41e0*/  FFMA R79, R83.reuse, R43, R79 ;  /* 0x0000002b534f7223 */ /* 0x044fe2000000004f */
[----:B------:R-:W-:Y:S01]  /*41f0*/  LDS R101, [R95.X4] ;  /* 0x000000005f657984 */ /* 0x000fe20000004800 */
[C---:B------:R-:W-:Y:S02]  /*4200*/  FFMA R69, R83.reuse, R47, R69 ;  /* 0x0000002f53457223 */ /* 0x040fe40000000045 */
[C---:B------:R-:W-:Y:S02]  /*4210*/  FFMA R49, R83.reuse, R51, R67 ;  /* 0x0000003353317223 */ /* 0x040fe40000000043 */
[----:B------:R-:W-:Y:S02]  /*4220*/  FFMA R50, R83, R55, R61 ;  /* 0x0000003753327223 */ /* 0x000fe4000000003d */
[C---:B---3--:R-:W-:Y:S02]  /*4230*/  FFMA R78, R18.reuse, R43, R78 ;  /* 0x0000002b124e7223 */ /* 0x048fe4000000004e */
[----:B------:R-:W-:-:S02]  /*4240*/  FFMA R68, R18, R47, R68 ;  /* 0x0000002f12447223 */ /* 0x000fc40000000044 */
[C---:B------:R-:W-:Y:S02]  /*4250*/  FFMA R52, R18.reuse, R51, R66 ;  /* 0x0000003312347223 */ /* 0x040fe40000000042 */
[----:B------:R-:W-:Y:S02]  /*4260*/  FFMA R53, R18, R55, R60 ;  /* 0x0000003712357223 */ /* 0x000fe4000000003c */
[C---:B------:R-:W-:Y:S01]  /*4270*/  FFMA R76, R14.reuse, R43, R76 ;  /* 0x0000002b0e4c7223 */ /* 0x040fe2000000004c */
[----:B------:R-:W-:Y:S01]  /*4280*/  LDS.128 R16, [R9.X4+0x4830] ;  /* 0x0048300009107984 */ /* 0x000fe20000004c00 */
[C---:B------:R-:W-:Y:S02]  /*4290*/  FFMA R54, R14.reuse, R47, R65 ;  /* 0x0000002f0e367223 */ /* 0x040fe40000000041 */
[C---:B------:R-:W-:Y:S01]  /*42a0*/  FFMA R83, R14.reuse, R51, R63 ;  /* 0x000000330e537223 */ /* 0x040fe2000000003f */
[----:B------:R-:W-:Y:S01]  /*42b0*/  LDS.128 R64, [R9.X4+0x4870] ;  /* 0x0048700009407984 */ /* 0x000fe20000004c00 */
[----:B------:R-:W-:-:S02]  /*42c0*/  FFMA R59, R14, R55, R59 ;  /* 0x000000370e3b7223 */ /* 0x000fc4000000003b */
[C---:B----4-:R-:W-:Y:S01]  /*42d0*/  FFMA R89, R12.reuse, R43, R89 ;  /* 0x0000002b0c597223 */ /* 0x050fe20000000059 */
[----:B------:R-:W2:Y:S01]  /*42e0*/  LDS.128 R60, [R9.X4+0x4030] ;  /* 0x00403000093c7984 */ /* 0x000ea20000004c00 */
[C---:B------:R-:W-:Y:S02]  /*42f0*/  FFMA R88, R12.reuse, R47, R88 ;  /* 0x0000002f0c587223 */ /* 0x040fe40000000058 */
[C---:B------:R-:W-:Y:S02]  /*4300*/  FFMA R87, R12.reuse, R51, R87 ;  /* 0x000000330c577223 */ /* 0x040fe40000000057 */
[----:B------:R-:W-:Y:S02]  /*4310*/  FFMA R30, R12, R55, R30 ;  /* 0x000000370c1e7223 */ /* 0x000fe4000000001e */
[C---:B0-----:R-:W-:Y:S02]  /*4320*/  FFMA R58, R13.reuse, R43, R58 ;  /* 0x0000002b0d3a7223 */ /* 0x041fe4000000003a */
[----:B------:R-:W-:-:S02]  /*4330*/  FFMA R75, R13, R47, R75 ;  /* 0x0000002f0d4b7223 */ /* 0x000fc4000000004b */
[C---:B------:R-:W-:Y:S02]  /*4340*/  FFMA R77, R13.reuse, R51, R77 ;  /* 0x000000330d4d7223 */ /* 0x040fe4000000004d */
[----:B------:R-:W-:Y:S02]  /*4350*/  FFMA R82, R13, R55, R82 ;  /* 0x000000370d527223 */ /* 0x000fe40000000052 */
[----:B------:R-:W0:Y:S01]  /*4360*/  LDS.128 R12, [R9.X4+0x4070] ;  /* 0x00407000090c7984 */ /* 0x000e220000004c00 */
[C---:B------:R-:W-:Y:S02]  /*4370*/  FFMA R57, R98.reuse, R43, R57 ;  /* 0x0000002b62397223 */ /* 0x040fe40000000039 */
[C---:B------:R-:W-:Y:S01]  /*4380*/  FFMA R56, R98.reuse, R47, R56 ;  /* 0x0000002f62387223 */ /* 0x040fe20000000038 */
[----:B------:R-:W-:Y:S01]  /*4390*/  LDS R9, [R95.X4+0xc0] ;  /* 0x0000c0005f097984 */ /* 0x000fe20000004800 */
[C---:B------:R-:W-:Y:S02]  /*43a0*/  FFMA R37, R98.reuse, R51, R37 ;  /* 0x0000003362257223 */ /* 0x040fe40000000025 */
[----:B------:R-:W-:-:S02]  /*43b0*/  FFMA R36, R98, R55, R36 ;  /* 0x0000003762247223 */ /* 0x000fc40000000024 */
[C---:B-----5:R-:W-:Y:S01]  /*43c0*/  FFMA R33, R97.reuse, R43, R33 ;  /* 0x0000002b61217223 */ /* 0x060fe20000000021 */
[----:B------:R-:W3:Y:S01]  /*43d0*/  LDS R98, [R95.X4+0x40] ;  /* 0x000040005f627984 */ /* 0x000ee20000004800 */
[C---:B------:R-:W-:Y:S02]  /*43e0*/  FFMA R32, R97.reuse, R47, R32 ;  /* 0x0000002f61207223 */ /* 0x040fe40000000020 */
[C---:B------:R-:W-:Y:S02]  /*43f0*/  FFMA R29, R97.reuse, R51, R29 ;  /* 0x00000033611d7223 */ /* 0x040fe4000000001d */
[----:B------:R-:W-:Y:S02]  /*4400*/  FFMA R28, R97, R55, R28 ;  /* 0x00000037611c7223 */ /* 0x000fe4000000001c */
[C---:B-1----:R-:W-:Y:S01]  /*4410*/  FFMA R25, R96.reuse, R43, R25 ;  /* 0x0000002b60197223 */ /* 0x042fe20000000019 */
[----:B------:R-:W1:Y:S01]  /*4420*/  LDS R97, [R95.X4+0x240] ;  /* 0x000240005f617984 */ /* 0x000e620000004800 */
[----:B------:R-:W-:-:S02]  /*4430*/  FFMA R24, R96, R47, R24 ;  /* 0x0000002f60187223 */ /* 0x000fc40000000018 */
[C---:B------:R-:W-:Y:S02]  /*4440*/  FFMA R23, R96.reuse, R51, R23 ;  /* 0x0000003360177223 */ /* 0x040fe40000000017 */
[----:B------:R-:W-:Y:S02]  /*4450*/  FFMA R22, R96, R55, R22 ;  /* 0x0000003760167223 */ /* 0x000fe40000000016 */
[----:B------:R-:W4:Y:S01]  /*4460*/  LDS R96, [R95.X4+0x80] ;  /* 0x000080005f607984 */ /* 0x000f220000004800 */
[C---:B------:R-:W-:Y:S02]  /*4470*/  FFMA R21, R104.reuse, R43, R21 ;  /* 0x0000002b68157223 */ /* 0x040fe40000000015 */
[C---:B------:R-:W-:Y:S02]  /*4480*/  FFMA R20, R104.reuse, R47, R20 ;  /* 0x0000002f68147223 */ /* 0x040fe40000000014 */
[C---:B------:R-:W-:Y:S02]  /*4490*/  FFMA R31, R104.reuse, R51, R31 ;  /* 0x00000033681f7223 */ /* 0x040fe4000000001f */
[----:B------:R-:W-:-:S02]  /*44a0*/  FFMA R35, R104, R55, R35 ;  /* 0x0000003768237223 */ /* 0x000fc40000000023 */
        /* <DEDUP_REMOVED lines=8> */
[C---:B------:R-:W-:Y:S02]  /*4530*/  FFMA R38, R102.reuse, R43, R38 ;  /* 0x0000002b66267223 */ /* 0x040fe40000000026 */
[C---:B------:R-:W-:Y:S01]  /*4540*/  FFMA R26, R102.reuse, R47, R26 ;  /* 0x0000002f661a7223 */ /* 0x040fe2000000001a */
[----:B------:R-:W-:Y:S01]  /*4550*/  LDS R43, [R95.X4+0x100] ;  /* 0x000100005f2b7984 */ /* 0x000fe20000004800 */
[C---:B------:R-:W-:Y:S02]  /*4560*/  FFMA R34, R102.reuse, R51, R34 ;  /* 0x0000003366227223 */ /* 0x040fe40000000022 */
[----:B------:R-:W-:Y:S01]  /*4570*/  FFMA R94, R102, R55, R94 ;  /* 0x00000037665e7223 */ /* 0x000fe2000000005e */
[----:B------:R-:W5:Y:S01]  /*4580*/  LDS R51, [R95.X4+0x2c0] ;  /* 0x0002c0005f337984 */ /* 0x000f620000004800 */
[----:B--2---:R-:W-:-:S02]  /*4590*/  FFMA R78, R60, R27, R78 ;  /* 0x0000001b3c4e7223 */ /* 0x004fc4000000004e */
[----:B------:R-:W-:Y:S01]  /*45a0*/  FFMA R68, R16, R27, R68 ;  /* 0x0000001b10447223 */ /* 0x000fe20000000044 */
[----:B------:R-:W2:Y:S01]  /*45b0*/  LDS R47, [R95.X4+0x300] ;  /* 0x000300005f2f7984 */ /* 0x000ea20000004800 */
[C---:B0-----:R-:W-:Y:S02]  /*45c0*/  FFMA R52, R27.reuse, R12, R52 ;  /* 0x0000000c1b347223 */ /* 0x041fe40000000034 */
[----:B------:R-:W-:Y:S01]  /*45d0*/  FFMA R53, R27, R64, R53 ;  /* 0x000000401b357223 */ /* 0x000fe20000000035 */
[----:B------:R-:W0:Y:S01]  /*45e0*/  LDS R55, [R95.X4+0x140] ;  /* 0x000140005f377984 */ /* 0x000e220000004800 */
[----:B------:R-:W-:Y:S02]  /*45f0*/  FFMA R42, R60, R99, R42 ;  /* 0x000000633c2a7223 */ /* 0x000fe4000000002a */
[C---:B------:R-:W-:Y:S01]  /*4600*/  FFMA R74, R99.reuse, R16, R74 ;  /* 0x00000010634a7223 */ /* 0x040fe2000000004a */
[----:B------:R-:W0:Y:S01]  /*4610*/  LDS R27, [R95.X4+0x1c0] ;  /* 0x0001c0005f1b7984 */ /* 0x000e220000004800 */
[----:B------:R-:W-:-:S02]  /*4620*/  FFMA R85, R99, R12, R85 ;  /* 0x0000000c63557223 */ /* 0x000fc40000000055 */
[----:B------:R-:W-:Y:S01]  /*4630*/  FFMA R84, R99, R64, R84 ;  /* 0x0000004063547223 */ /* 0x000fe20000000054 */
[----:B------:R-:W-:Y:S01]  /*4640*/  MOV R99, 0xd ;  /* 0x0000000d00637802 */ /* 0x000fe20000000f00 */
[-C--:B---3--:R-:W-:Y:S02]  /*4650*/  FFMA R81, R60, R98.reuse, R81 ;  /* 0x000000623c517223 */ /* 0x088fe40000000051 */
[----:B------:R-:W-:Y:S02]  /*4660*/  FFMA R73, R16, R98, R73 ;  /* 0x0000006210497223 */ /* 0x000fe40000000049 */
[C---:B------:R-:W-:Y:S02]  /*4670*/  FFMA R71, R98.reuse, R12, R71 ;  /* 0x0000000c62477223 */ /* 0x040fe40000000047 */
[----:B------:R-:W-:Y:S02]  /*4680*/  FFMA R86, R98, R64, R86 ;  /* 0x0000004062567223 */ /* 0x000fe40000000056 */
[-C--:B-1----:R-:W-:Y:S01]  /*4690*/  FFMA R80, R60, R97.reuse, R80 ;  /* 0x000000613c507223 */ /* 0x082fe20000000050 */
[----:B------:R-:W-:Y:S01]  /*46a0*/  LDS R98, [R95.X4+0x340] ;  /* 0x000340005f627984 */ /* 0x000fe20000004800 */
[----:B------:R-:W-:-:S02]  /*46b0*/  FFMA R72, R16, R97, R72 ;  /* 0x0000006110487223 */ /* 0x000fc40000000048 */
[C---:B------:R-:W-:Y:S02]  /*46c0*/  FFMA R70, R97.reuse, R12, R70 ;  /* 0x0000000c61467223 */ /* 0x040fe40000000046 */
[----:B------:R-:W-:Y:S02]  /*46d0*/  FFMA R46, R97, R64, R46 ;  /* 0x00000040612e7223 */ /* 0x000fe4000000002e */
[-C--:B----4-:R-:W-:Y:S01]  /*46e0*/  FFMA R79, R60, R96.reuse, R79 ;  /* 0x000000603c4f7223 */ /* 0x090fe2000000004f */
[----:B------:R-:W-:Y:S01]  /*46f0*/  LDS R97, [R95.X4+0x180] ;  /* 0x000180005f617984 */ /* 0x000fe20000004800 */
[----:B------:R-:W-:Y:S02]  /*4700*/  FFMA R69, R16, R96, R69 ;  /* 0x0000006010457223 */ /* 0x000fe40000000045 */
[C---:B------:R-:W-:Y:S02]  /*4710*/  FFMA R49, R96.reuse, R12, R49 ;  /* 0x0000000c60317223 */ /* 0x040fe40000000031 */
[----:B------:R-:W-:-:S02]  /*4720*/  FFMA R50, R96, R64, R50 ;  /* 0x0000004060327223 */ /* 0x000fc40000000032 */
[----:B------:R-:W-:Y:S01]  /*4730*/  LDS R96, [R95.X4+0x380] ;  /* 0x000380005f607984 */ /* 0x000fe20000004800 */
[-C--:B------:R-:W-:Y:S02]  /*4740*/  FFMA R76, R60, R9.reuse, R76 ;  /* 0x000000093c4c7223 */ /* 0x080fe4000000004c */
[----:B------:R-:W-:Y:S01]  /*4750*/  FFMA R54, R16, R9, R54 ;  /* 0x0000000910367223 */ /* 0x000fe20000000036 */
[----:B------:R-:W1:Y:S01]  /*4760*/  LDS R95, [R95.X4+0x3c0] ;  /* 0x0003c0005f5f7984 */ /* 0x000e620000004800 */
[C---:B------:R-:W-:Y:S02]  /*4770*/  FFMA R83, R9.reuse, R12, R83 ;  /* 0x0000000c09537223 */ /* 0x040fe40000000053 */
[----:B------:R-:W-:Y:S01]  /*4780*/  FFMA R59, R9, R64, R59 ;  /* 0x00000040093b7223 */ /* 0x000fe2000000003b */
[----:B------:R-:W-:Y:S01]  /*4790*/  PRMT R9, R99, 0x2104, R4 ;  /* 0x0000210463097816 */ /* 0x000fe20000000004 */
[-C--:B-----5:R-:W-:Y:S02]  /*47a0*/  FFMA R89, R60, R51.reuse, R89 ;  /* 0x000000333c597223 */ /* 0x0a0fe40000000059 */
[----:B------:R-:W-:-:S02]  /*47b0*/  FFMA R88, R16, R51, R88 ;  /* 0x0000003310587223 */ /* 0x000fc40000000058 */
[C---:B------:R-:W-:Y:S02]  /*47c0*/  FFMA R87, R51.reuse, R12, R87 ;  /* 0x0000000c33577223 */ /* 0x040fe40000000057 */
[----:B------:R-:W-:Y:S02]  /*47d0*/  FFMA R30, R51, R64, R30 ;  /* 0x00000040331e7223 */ /* 0x000fe4000000001e */
[-C--:B------:R-:W-:Y:S01]  /*47e0*/  FFMA R58, R60, R43.reuse, R58 ;  /* 0x0000002b3c3a7223 */ /* 0x080fe2000000003a */
[----:B------:R-:W3:Y:S01]  /*47f0*/  LDS R51, [R9.X4] ;  /* 0x0000000009337984 */ /* 0x000ee20000004800 */
[----:B------:R-:W-:Y:S02]  /*4800*/  FFMA R75, R16, R43, R75 ;  /* 0x0000002b104b7223 */ /* 0x000fe4000000004b */
[C---:B------:R-:W-:Y:S02]  /*4810*/  FFMA R77, R43.reuse, R12, R77 ;  /* 0x0000000c2b4d7223 */ /* 0x040fe4000000004d */
[----:B------:R-:W-:-:S02]  /*4820*/  FFMA R82, R43, R64, R82 ;  /* 0x000000402b527223 */ /* 0x000fc40000000052 */
[-C--:B--2---:R-:W-:Y:S01]  /*4830*/  FFMA R57, R60, R47.reuse, R57 ;  /* 0x0000002f3c397223 */ /* 0x084fe20000000039 */
[----:B------:R-:W2:Y:S01]  /*4840*/  LDS R43, [R9.X4+0x200] ;  /* 0x00020000092b7984 */ /* 0x000ea20000004800 */
[----:B------:R-:W-:Y:S02]  /*4850*/  FFMA R56, R16, R47, R56 ;  /* 0x0000002f10387223 */ /* 0x000fe40000000038 */
[C---:B------:R-:W-:Y:S02]  /*4860*/  FFMA R37, R47.reuse, R12, R37 ;  /* 0x0000000c2f257223 */ /* 0x040fe40000000025 */
[----:B------:R-:W-:Y:S02]  /*4870*/  FFMA R36, R47, R64, R36 ;  /* 0x000000402f247223 */ /* 0x000fe40000000024 */
[-C--:B0-----:R-:W-:Y:S01]  /*4880*/  FFMA R33, R60, R55.reuse, R33 ;  /* 0x000000373c217223 */ /* 0x081fe20000000021 */
[----:B------:R-:W0:Y:S01]  /*4890*/  LDS R47, [R9.X4+0x40] ;  /* 0x00004000092f7984 */ /* 0x000e220000004800 */
[----:B------:R-:W-:-:S02]  /*48a0*/  FFMA R32, R16, R55, R32 ;  /* 0x0000003710207223 */ /* 0x000fc40000000020 */
[C---:B------:R-:W-:Y:S02]  /*48b0*/  FFMA R29, R55.reuse, R12, R29 ;  /* 0x0000000c371d7223 */ /* 0x040fe4000000001d */
[----:B------:R-:W-:Y:S02]  /*48c0*/  FFMA R28, R55, R64, R28 ;  /* 0x00000040371c7223 */ /* 0x000fe4000000001c */
[----:B------:R-:W4:Y:S01]  /*48d0*/  LDS R55, [R9.X4+0x240] ;  /* 0x0002400009377984 */ /* 0x000f220000004800 */
[-C--:B------:R-:W-:Y:S02]  /*48e0*/  FFMA R45, R60, R27.reuse, R45 ;  /* 0x0000001b3c2d7223 */ /* 0x080fe4000000002d */
[----:B------:R-:W-:Y:S02]  /*48f0*/  FFMA R48, R16, R27, R48 ;  /* 0x0000001b10307223 */ /* 0x000fe40000000030 */
[C---:B------:R-:W-:Y:S02]  /*4900*/  FFMA R11, R27.reuse, R12, R11 ;  /* 0x0000000c1b0b7223 */ /* 0x040fe4000000000b */
[----:B------:R-:W-:-:S02]  /*4910*/  FFMA R10, R27, R64, R10 ;  /* 0x000000401b0a7223 */ /* 0x000fc4000000000a */
[----:B------:R-:W5:Y:S01]  /*4920*/  LDS R27, [R9.X4+0x300] ;  /* 0x00030000091b7984 */ /* 0x000f620000004800 */
[-C--:B-1----:R-:W-:Y:S02]  /*4930*/  FFMA R38, R60, R95.reuse, R38 ;  /* 0x0000005f3c267223 */ /* 0x082fe40000000026 */
[----:B------:R-:W-:Y:S02]  /*4940*/  FFMA R26, R16, R95, R26 ;  /* 0x0000005f101a7223 */ /* 0x000fe4000000001a */
[C---:B------:R-:W-:Y:S02]  /*4950*/  FFMA R34, R95.reuse, R12, R34 ;  /* 0x0000000c5f227223 */ /* 0x040fe40000000022 */
[----:B------:R-:W-:Y:S01]  /*4960*/  FFMA R94, R95, R64, R94 ;  /* 0x000000405f5e7223 */ /* 0x000fe2000000005e */
[----:B------:R-:W-:Y:S01]  /*4970*/  MOV R95, 0xe ;  /* 0x0000000e005f7802 */ /* 0x000fe20000000f00 */
[----:B------:R-:W-:Y:S02]  /*4980*/  FFMA R93, R60, R101, R93 ;  /* 0x000000653c5d7223 */ /* 0x000fe4000000005d */
[----:B------:R-:W-:-:S02]  /*4990*/  FFMA R92, R101, R16, R92 ;  /* 0x00000010655c7223 */ /* 0x000fc4000000005c */
[C---:B------:R-:W-:Y:S02]  /*49a0*/  FFMA R91, R101.reuse, R12, R91 ;  /* 0x0000000c655b7223 */ /* 0x040fe4000000005b */
[----:B------:R-:W-:Y:S02]  /*49b0*/  FFMA R90, R101, R64, R90 ;  /* 0x00000040655a7223 */ /* 0x000fe4000000005a */
[C---:B------:R-:W-:Y:S02]  /*49c0*/  FFMA R24, R16.reuse, R98, R24 ;  /* 0x0000006210187223 */ /* 0x040fe40000000018 */
[C---:B------:R-:W-:Y:S02]  /*49d0*/  FFMA R20, R16.reuse, R97, R20 ;  /* 0x0000006110147223 */ /* 0x040fe40000000014 */
[----:B------:R-:W-:Y:S02]  /*49e0*/  FFMA R40, R16, R96, R40 ;  /* 0x0000006010287223 */ /* 0x000fe40000000028 */
[-C--:B------:R-:W-:Y:S01]  /*49f0*/  FFMA R23, R98, R12.reuse, R23 ;  /* 0x0000000c62177223 */ /* 0x080fe20000000017 */
[----:B------:R-:W1:Y:S01]  /*4a00*/  LDS R16, [R9.X4+0x100] ;  /* 0x0001000009107984 */ /* 0x000e620000004800 */
[----:B------:R-:W-:-:S02]  /*4a10*/  FFMA R31, R97, R12, R31 ;  /* 0x0000000c611f7223 */ /* 0x000fc4000000001f */
[----:B------:R-:W-:Y:S01]  /*4a20*/  FFMA R41, R96, R12, R41 ;  /* 0x0000000c60297223 */ /* 0x000fe20000000029 */
[----:B------:R-:W-:Y:S01]  /*4a30*/  PRMT R12, R95, 0x2104, R4 ;  /* 0x000021045f0c7816 */ /* 0x000fe20000000004 */
[----:B------:R-:W-:Y:S02]  /*4a40*/  FFMA R25, R60, R98, R25 ;  /* 0x000000623c197223 */ /* 0x000fe40000000019 */
[-C--:B------:R-:W-:Y:S02]  /*4a50*/  FFMA R22, R98, R64.reuse, R22 ;  /* 0x0000004062167223 */ /* 0x080fe40000000016 */
[C---:B------:R-:W-:Y:S01]  /*4a60*/  FFMA R21, R60.reuse, R97, R21 ;  /* 0x000000613c157223 */ /* 0x040fe20000000015 */
[----:B------:R-:W1:Y:S01]  /*4a70*/  LDS R98, [R9.X4+0x80] ;  /* 0x0000800009627984 */ /* 0x000e620000004800 */
[----:B------:R-:W-:Y:S02]  /*4a80*/  FFMA R35, R97, R64, R35 ;  /* 0x0000004061237223 */ /* 0x000fe40000000023 */
[----:B------:R-:W-:Y:S01]  /*4a90*/  FFMA R39, R60, R96, R39 ;  /* 0x000000603c277223 */ /* 0x000fe20000000027 */
[----:B------:R-:W1:Y:S01]  /*4aa0*/  LDS R97, [R9.X4+0x280] ;  /* 0x0002800009617984 */ /* 0x000e620000004800 */
[----:B------:R-:W-:-:S02]  /*4ab0*/  FFMA R44, R96, R64, R44 ;  /* 0x00000040602c7223 */ /* 0x000fc4000000002c */
[C---:B---3--:R-:W-:Y:S01]  /*4ac0*/  FFMA R93, R51.reuse, R61, R93 ;  /* 0x0000003d335d7223 */ /* 0x048fe2000000005d */
[----:B------:R-:W3:Y:S01]  /*4ad0*/  LDS R96, [R9.X4+0xc0] ;  /* 0x0000c00009607984 */ /* 0x000ee20000004800 */
[C---:B------:R-:W-:Y:S02]  /*4ae0*/  FFMA R92, R51.reuse, R17, R92 ;  /* 0x00000011335c7223 */ /* 0x040fe4000000005c */
[C---:B------:R-:W-:Y:S01]  /*4af0*/  FFMA R91, R51.reuse, R13, R91 ;  /* 0x0000000d335b7223 */ /* 0x040fe2000000005b */
[----:B------:R-:W-:Y:S01]  /*4b00*/  LDS R60, [R9.X4+0x2c0] ;  /* 0x0002c000093c7984 */ /* 0x000fe20000004800 */
[----:B------:R-:W-:Y:S02]  /*4b10*/  FFMA R90, R51, R65, R90 ;  /* 0x00000041335a7223 */ /* 0x000fe4000000005a */
[C---:B--2---:R-:W-:Y:S01]  /*4b20*/  FFMA R42, R43.reuse, R61, R42 ;  /* 0x0000003d2b2a7223 */ /* 0x044fe2000000002a */
[----:B------:R-:W-:Y:S01]  /*4b30*/  LDS R51, [R9.X4+0x180] ;  /* 0x0001800009337984 */ /* 0x000fe20000004800 */
[----:B------:R-:W-:-:S02]  /*4b40*/  FFMA R74, R43, R17, R74 ;  /* 0x000000112b4a7223 */ /* 0x000fc4000000004a */
[C---:B------:R-:W-:Y:S01]  /*4b50*/  FFMA R85, R43.reuse, R13, R85 ;  /* 0x0000000d2b557223 */ /* 0x040fe20000000055 */
[----:B------:R-:W-:Y:S01]  /*4b60*/  LDS R64, [R9.X4+0x1c0] ;  /* 0x0001c00009407984 */ /* 0x000fe20000004800 */
[----:B------:R-:W-:Y:S02]  /*4b70*/  FFMA R84, R43, R65, R84 ;  /* 0x000000412b547223 */ /* 0x000fe40000000054 */
[C---:B0-----:R-:W-:Y:S01]  /*4b80*/  FFMA R81, R47.reuse, R61, R81 ;  /* 0x0000003d2f517223 */ /* 0x041fe20000000051 */
[----:B------:R-:W0:Y:S01]  /*4b90*/  LDS R43, [R9.X4+0x140] ;  /* 0x00014000092b7984 */ /* 0x000e220000004800 */
[C---:B------:R-:W-:Y:S02]  /*4ba0*/  FFMA R73, R47.reuse, R17, R73 ;  /* 0x000000112f497223 */ /* 0x040fe40000000049 */
[C---:B------:R-:W-:Y:S01]  /*4bb0*/  FFMA R71, R47.reuse, R13, R71 ;  /* 0x0000000d2f477223 */ /* 0x040fe20000000047 */
[----:B------:R-:W-:Y:S01]  /*4bc0*/  LDS R95, [R12.X4+0x3c0] ;  /* 0x0003c0000c5f7984 */ /* 0x000fe20000004800 */
[----:B------:R-:W-:-:S02]  /*4bd0*/  FFMA R86, R47, R65, R86 ;  /* 0x000000412f567223 */ /* 0x000fc40000000056 */
[C---:B----4-:R-:W-:Y:S01]  /*4be0*/  FFMA R80, R55.reuse, R61, R80 ;  /* 0x0000003d37507223 */ /* 0x050fe20000000050 */
[----:B------:R-:W2:Y:S01]  /*4bf0*/  LDS R47, [R9.X4+0x340] ;  /* 0x00034000092f7984 */ /* 0x000ea20000004800 */
[C---:B------:R-:W-:Y:S02]  /*4c00*/  FFMA R72, R55.reuse, R17, R72 ;  /* 0x0000001137487223 */ /* 0x040fe40000000048 */
[C---:B------:R-:W-:Y:S02]  /*4c10*/  FFMA R70, R55.reuse, R13, R70 ;  /* 0x0000000d37467223 */ /* 0x040fe40000000046 */
[----:B------:R-:W-:Y:S02]  /*4c20*/  FFMA R46, R55, R65, R46 ;  /* 0x00000041372e7223 */ /* 0x000fe4000000002e */
[----:B------:R-:W4:Y:S01]  /*4c30*/  LDS R55, [R9.X4+0x380] ;  /* 0x0003800009377984 */ /* 0x000f220000004800 */
[C---:B-----5:R-:W-:Y:S02]  /*4c40*/  FFMA R57, R27.reuse, R61, R57 ;  /* 0x0000003d1b397223 */ /* 0x060fe40000000039 */
[C---:B------:R-:W-:Y:S01]  /*4c50*/  FFMA R56, R27.reuse, R17, R56 ;  /* 0x000000111b387223 */ /* 0x040fe20000000038 */
[----:B------:R-:W5:Y:S01]  /*4c60*/  LDS R9, [R9.X4+0x3c0] ;  /* 0x0003c00009097984 */ /* 0x000f620000004800 */
[----:B------:R-:W-:-:S02]  /*4c70*/  FFMA R37, R27, R13, R37 ;  /* 0x0000000d1b257223 */ /* 0x000fc40000000025 */
[----:B------:R-:W-:Y:S02]  /*4c80*/  FFMA R36, R27, R65, R36 ;  /* 0x000000411b247223 */ /* 0x000fe40000000024 */
[----:B------:R-:W4:Y:S01]  /*4c90*/  LDS R27, [R12.X4+0x40] ;  /* 0x000040000c1b7984 */ /* 0x000f220000004800 */
[C---:B-1----:R-:W-:Y:S02]  /*4ca0*/  FFMA R58, R16.reuse, R61, R58 ;  /* 0x0000003d103a7223 */ /* 0x042fe4000000003a */
[C---:B------:R-:W-:Y:S02]  /*4cb0*/  FFMA R75, R16.reuse, R17, R75 ;  /* 0x00000011104b7223 */ /* 0x040fe4000000004b */
[C---:B------:R-:W-:Y:S02]  /*4cc0*/  FFMA R77, R16.reuse, R13, R77 ;  /* 0x0000000d104d7223 */ /* 0x040fe4000000004d */
[----:B------:R-:W-:Y:S02]  /*4cd0*/  FFMA R82, R16, R65, R82 ;  /* 0x0000004110527223 */ /* 0x000fe40000000052 */
[----:B------:R-:W1:Y:S01]  /*4ce0*/  LDS R16, [R12.X4+0x200] ;  /* 0x000200000c107984 */ /* 0x000e620000004800 */
[----:B------:R-:W-:-:S02]  /*4cf0*/  FFMA R49, R98, R13, R49 ;  /* 0x0000000d62317223 */ /* 0x000fc40000000031 */
[-C--:B------:R-:W-:Y:S02]  /*4d00*/  FFMA R52, R97, R13.reuse, R52 ;  /* 0x0000000d61347223 */ /* 0x080fe40000000034 */
[----:B---3--:R-:W-:Y:S02]  /*4d10*/  FFMA R83, R96, R13, R83 ;  /* 0x0000000d60537223 */ /* 0x008fe40000000053 */
[C---:B0-----:R-:W-:Y:S02]  /*4d20*/  FFMA R33, R43.reuse, R61, R33 ;  /* 0x0000003d2b217223 */ /* 0x041fe40000000021 */
[C---:B------:R-:W-:Y:S02]  /*4d30*/  FFMA R32, R43.reuse, R17, R32 ;  /* 0x000000112b207223 */ /* 0x040fe40000000020 */
[C---:B------:R-:W-:Y:S02]  /*4d40*/  FFMA R29, R43.reuse, R13, R29 ;  /* 0x0000000d2b1d7223 */ /* 0x040fe4000000001d */
[----:B------:R-:W-:-:S02]  /*4d50*/  FFMA R28, R43, R65, R28 ;  /* 0x000000412b1c7223 */ /* 0x000fc4000000001c */
[----:B------:R-:W-:Y:S01]  /*4d60*/  FFMA R87, R60, R13, R87 ;  /* 0x0000000d3c577223 */ /* 0x000fe20000000057 */
[----:B------:R-:W0:Y:S01]  /*4d70*/  LDS R43, [R12.X4+0x240] ;  /* 0x000240000c2b7984 */ /* 0x000e220000004800 */
[C---:B--2---:R-:W-:Y:S02]  /*4d80*/  FFMA R25, R47.reuse, R61, R25 ;  /* 0x0000003d2f197223 */ /* 0x044fe40000000019 */
[C---:B------:R-:W-:Y:S02]  /*4d90*/  FFMA R24, R47.reuse, R17, R24 ;  /* 0x000000112f187223 */ /* 0x040fe40000000018 */
[C---:B------:R-:W-:Y:S02]  /*4da0*/  FFMA R23, R47.reuse, R13, R23 ;  /* 0x0000000d2f177223 */ /* 0x040fe40000000017 */
[----:B------:R-:W-:Y:S02]  /*4db0*/  FFMA R22, R47, R65, R22 ;  /* 0x000000412f167223 */ /* 0x000fe40000000016 */
[C---:B------:R-:W-:Y:S01]  /*4dc0*/  FFMA R21, R51.reuse, R61, R21 ;  /* 0x0000003d33157223 */ /* 0x040fe20000000015 */
[----:B------:R-:W2:Y:S01]  /*4dd0*/  LDS R47, [R12.X4+0x80] ;  /* 0x000080000c2f7984 */ /* 0x000ea20000004800 */
[----:B------:R-:W-:-:S02]  /*4de0*/  FFMA R20, R51, R17, R20 ;  /* 0x0000001133147223 */ /* 0x000fc40000000014 */
[C---:B------:R-:W-:Y:S02]  /*4df0*/  FFMA R31, R51.reuse, R13, R31 ;  /* 0x0000000d331f7223 */ /* 0x040fe4000000001f */
[----:B------:R-:W-:Y:S02]  /*4e00*/  FFMA R35, R51, R65, R35 ;  /* 0x0000004133237223 */ /* 0x000fe40000000023 */
[C---:B----4-:R-:W-:Y:S01]  /*4e10*/  FFMA R39, R55.reuse, R61, R39 ;  /* 0x0000003d37277223 */ /* 0x050fe20000000027 */
[----:B------:R-:W3:Y:S01]  /*4e20*/  LDS R51, [R12.X4+0x280] ;  /* 0x000280000c337984 */ /* 0x000ee20000004800 */
[C---:B------:R-:W-:Y:S02]  /*4e30*/  FFMA R40, R55.reuse, R17, R40 ;  /* 0x0000001137287223 */ /* 0x040fe40000000028 */
[C---:B------:R-:W-:Y:S02]  /*4e40*/  FFMA R41, R55.reuse, R13, R41 ;  /* 0x0000000d37297223 */ /* 0x040fe40000000029 */
[----:B------:R-:W-:-:S02]  /*4e50*/  FFMA R44, R55, R65, R44 ;  /* 0x00000041372c7223 */ /* 0x000fc4000000002c */
[-C--:B------:R-:W-:Y:S01]  /*4e60*/  FFMA R11, R64, R13.reuse, R11 ;  /* 0x0000000d400b7223 */ /* 0x080fe2000000000b */
[----:B------:R-:W4:Y:S01]  /*4e70*/  LDS R55, [R12.X4+0xc0] ;  /* 0x0000c0000c377984 */ /* 0x000f220000004800 */
[----:B-----5:R-:W-:Y:S02]  /*4e80*/  FFMA R34, R9, R13, R34 ;  /* 0x0000000d09227223 */ /* 0x020fe40000000022 */
[----:B------:R-:W-:Y:S01]  /*4e90*/  FFMA R69, R98, R17, R69 ;  /* 0x0000001162457223 */ /* 0x000fe20000000045 */
[----:B------:R-:W5:Y:S01]  /*4ea0*/  LDS R13, [R12.X4+0x300] ;  /* 0x000300000c0d7984 */ /* 0x000f620000004800 */
[C---:B------:R-:W-:Y:S02]  /*4eb0*/  FFMA R78, R97.reuse, R61, R78 ;  /* 0x0000003d614e7223 */ /* 0x040fe4000000004e */
[C---:B------:R-:W-:Y:S02]  /*4ec0*/  FFMA R68, R97.reuse, R17, R68 ;  /* 0x0000001161447223 */ /* 0x040fe40000000044 */
[----:B------:R-:W-:-:S02]  /*4ed0*/  FFMA R53, R97, R65, R53 ;  /* 0x0000004161357223 */ /* 0x000fc40000000035 */
[-C--:B------:R-:W-:Y:S01]  /*4ee0*/  FFMA R54, R96, R17.reuse, R54 ;  /* 0x0000001160367223 */ /* 0x080fe20000000036 */
[----:B------:R-:W-:Y:S01]  /*4ef0*/  LDS R97, [R12.X4+0x140] ;  /* 0x000140000c617984 */ /* 0x000fe20000004800 */
[-C--:B------:R-:W-:Y:S02]  /*4f00*/  FFMA R88, R60, R17.reuse, R88 ;  /* 0x000000113c587223 */ /* 0x080fe40000000058 */
[-C--:B------:R-:W-:Y:S02]  /*4f10*/  FFMA R48, R64, R17.reuse, R48 ;  /* 0x0000001140307223 */ /* 0x080fe40000000030 */
[----:B------:R-:W-:Y:S02]  /*4f20*/  FFMA R26, R9, R17, R26 ;  /* 0x00000011091a7223 */ /* 0x000fe4000000001a */
[C---:B------:R-:W-:Y:S01]  /*4f30*/  FFMA R89, R60.reuse, R61, R89 ;  /* 0x0000003d3c597223 */ /* 0x040fe20000000059 */
[----:B------:R-:W2:Y:S01]  /*4f40*/  LDS R17, [R12.X4+0x2c0] ;  /* 0x0002c0000c117984 */ /* 0x000ea20000004800 */
[----:B------:R-:W-:-:S02]  /*4f50*/  FFMA R30, R60, R65, R30 ;  /* 0x000000413c1e7223 */ /* 0x000fc4000000001e */
[C---:B------:R-:W-:Y:S01]  /*4f60*/  FFMA R81, R27.reuse, R62, R81 ;  /* 0x0000003e1b517223 */ /* 0x040fe20000000051 */
[----:B------:R-:W3:Y:S01]  /*4f70*/  LDS R60, [R12.X4] ;  /* 0x000000000c3c7984 */ /* 0x000ee20000004800 */
[C---:B------:R-:W-:Y:S02]  /*4f80*/  FFMA R73, R27.reuse, R18, R73 ;  /* 0x000000121b497223 */ /* 0x040fe40000000049 */
[C---:B------:R-:W-:Y:S02]  /*4f90*/  FFMA R71, R27.reuse, R14, R71 ;  /* 0x0000000e1b477223 */ /* 0x040fe40000000047 */
[----:B------:R-:W-:Y:S02]  /*4fa0*/  FFMA R86, R27, R66, R86 ;  /* 0x000000421b567223 */ /* 0x000fe40000000056 */
[----:B------:R-:W3:Y:S01]  /*4fb0*/  LDS R27, [R12.X4+0x340] ;  /* 0x000340000c1b7984 */ /* 0x000ee20000004800 */
[-C--:B------:R-:W-:Y:S02]  /*4fc0*/  FFMA R79, R98, R61.reuse, R79 ;  /* 0x0000003d624f7223 */ /* 0x080fe4000000004f */
[----:B------:R-:W-:-:S02]  /*4fd0*/  FFMA R76, R96, R61, R76 ;  /* 0x0000003d604c7223 */ /* 0x000fc4000000004c */
[-C--:B------:R-:W-:Y:S02]  /*4fe0*/  FFMA R45, R64, R61.reuse, R45 ;  /* 0x0000003d402d7223 */ /* 0x080fe4000000002d */
[----:B------:R-:W-:Y:S01]  /*4ff0*/  FFMA R38, R9, R61, R38 ;  /* 0x0000003d09267223 */ /* 0x000fe20000000026 */
[----:B------:R-:W-:Y:S01]  /*5000*/  MOV R61, 0xf ;  /* 0x0000000f003d7802 */ /* 0x000fe20000000f00 */
[-C--:B------:R-:W-:Y:S02]  /*5010*/  FFMA R50, R98, R65.reuse, R50 ;  /* 0x0000004162327223 */ /* 0x080fe40000000032 */
[----:B------:R-:W-:Y:S02]  /*5020*/  FFMA R59, R96, R65, R59 ;  /* 0x00000041603b7223 */ /* 0x000fe4000000003b */
[C---:B-1----:R-:W-:Y:S02]  /*5030*/  FFMA R42, R16.reuse, R62, R42 ;  /* 0x0000003e102a7223 */ /* 0x042fe4000000002a */
[----:B------:R-:W-:-:S02]  /*5040*/  FFMA R74, R16, R18, R74 ;  /* 0x00000012104a7223 */ /* 0x000fc4000000004a */
[C---:B------:R-:W-:Y:S02]  /*5050*/  FFMA R85, R16.reuse, R14, R85 ;  /* 0x0000000e10557223 */ /* 0x040fe40000000055 */
[----:B------:R-:W-:Y:S01]  /*5060*/  FFMA R84, R16, R66, R84 ;  /* 0x0000004210547223 */ /* 0x000fe20000000054 */
[----:B------:R-:W-:Y:S01]  /*5070*/  PRMT R16, R61, 0x2104, R4 ;  /* 0x000021043d107816 */ /* 0x000fe20000000004 */
[----:B------:R-:W-:Y:S02]  /*5080*/  FFMA R94, R9, R65, R94 ;  /* 0x00000041095e7223 */ /* 0x000fe4000000005e */
[----:B------:R-:W1:Y:S01]  /*5090*/  LDS R9, [R12.X4+0x100] ;  /* 0x000100000c097984 */ /* 0x000e620000004800 */
[C---:B0-----:R-:W-:Y:S02]  /*50a0*/  FFMA R80, R43.reuse, R62, R80 ;  /* 0x0000003e2b507223 */ /* 0x041fe40000000050 */
[C---:B------:R-:W-:Y:S01]  /*50b0*/  FFMA R72, R43.reuse, R18, R72 ;  /* 0x000000122b487223 */ /* 0x040fe20000000048 */
[----:B------:R-:W-:Y:S01]  /*50c0*/  LDS R61, [R16.X4+0x40] ;  /* 0x00004000103d7984 */ /* 0x000fe20000004800 */
[----:B------:R-:W-:-:S02]  /*50d0*/  FFMA R70, R43, R14, R70 ;  /* 0x0000000e2b467223 */ /* 0x000fc40000000046 */
[----:B------:R-:W-:Y:S01]  /*50e0*/  FFMA R46, R43, R66, R46 ;  /* 0x000000422b2e7223 */ /* 0x000fe2000000002e */
[----:B------:R-:W-:Y:S01]  /*50f0*/  LDS R96, [R16.X4+0x340] ;  /* 0x0003400010607984 */ /* 0x000fe20000004800 */
[C---:B--2---:R-:W-:Y:S02]  /*5100*/  FFMA R79, R47.reuse, R62, R79 ;  /* 0x0000003e2f4f7223 */ /* 0x044fe4000000004f */
[C---:B------:R-:W-:Y:S01]  /*5110*/  FFMA R69, R47.reuse, R18, R69 ;  /* 0x000000122f457223 */ /* 0x040fe20000000045 */
[----:B------:R-:W0:Y:S01]  /*5120*/  LDS R43, [R12.X4+0x180] ;  /* 0x000180000c2b7984 */ /* 0x000e220000004800 */
[C---:B------:R-:W-:Y:S02]  /*5130*/  FFMA R49, R47.reuse, R14, R49 ;  /* 0x0000000e2f317223 */ /* 0x040fe40000000031 */
[----:B------:R-:W-:Y:S02]  /*5140*/  FFMA R50, R47, R66, R50 ;  /* 0x000000422f327223 */ /* 0x000fe40000000032 */
[C---:B---3--:R-:W-:Y:S01]  /*5150*/  FFMA R78, R51.reuse, R62, R78 ;  /* 0x0000003e334e7223 */ /* 0x048fe2000000004e */
[----:B------:R-:W2:Y:S01]  /*5160*/  LDS R47, [R12.X4+0x380] ;  /* 0x000380000c2f7984 */ /* 0x000ea20000004800 */
[----:B------:R-:W-:-:S02]  /*5170*/  FFMA R68, R51, R18, R68 ;  /* 0x0000001233447223 */ /* 0x000fc40000000044 */
[C---:B------:R-:W-:Y:S02]  /*5180*/  FFMA R52, R51.reuse, R14, R52 ;  /* 0x0000000e33347223 */ /* 0x040fe40000000034 */
[----:B------:R-:W-:Y:S02]  /*5190*/  FFMA R53, R51, R66, R53 ;  /* 0x0000004233357223 */ /* 0x000fe40000000035 */
[C---:B----4-:R-:W-:Y:S01]  /*51a0*/  FFMA R76, R55.reuse, R62, R76 ;  /* 0x0000003e374c7223 */ /* 0x050fe2000000004c */
[----:B------:R3:W4:Y:S01]  /*51b0*/  LDS R51, [R12.X4+0x1c0] ;  /* 0x0001c0000c337984 */ /* 0x0007220000004800 */
[C---:B------:R-:W-:Y:S02]  /*51c0*/  FFMA R54, R55.reuse, R18, R54 ;  /* 0x0000001237367223 */ /* 0x040fe40000000036 */
[C---:B------:R-:W-:Y:S02]  /*51d0*/  FFMA R83, R55.reuse, R14, R83 ;  /* 0x0000000e37537223 */ /* 0x040fe40000000053 */
[----:B------:R-:W-:-:S02]  /*51e0*/  FFMA R59, R55, R66, R59 ;  /* 0x00000042373b7223 */ /* 0x000fc4000000003b */
[C---:B-----5:R-:W-:Y:S02]  /*51f0*/  FFMA R57, R13.reuse, R62, R57 ;  /* 0x0000003e0d397223 */ /* 0x060fe40000000039 */
[C---:B------:R-:W-:Y:S02]  /*5200*/  FFMA R56, R13.reuse, R18, R56 ;  /* 0x000000120d387223 */ /* 0x040fe40000000038 */
[C---:B------:R-:W-:Y:S02]  /*5210*/  FFMA R37, R13.reuse, R14, R37 ;  /* 0x0000000e0d257223 */ /* 0x040fe40000000025 */
[----:B------:R-:W-:Y:S02]  /*5220*/  FFMA R36, R13, R66, R36 ;  /* 0x000000420d247223 */ /* 0x000fe40000000024 */
[C---:B------:R-:W-:Y:S02]  /*5230*/  FFMA R89, R17.reuse, R62, R89 ;  /* 0x0000003e11597223 */ /* 0x040fe40000000059 */
[----:B------:R-:W-:-:S02]  /*5240*/  FFMA R88, R17, R18, R88 ;  /* 0x0000001211587223 */ /* 0x000fc40000000058 */
[C---:B------:R-:W-:Y:S02]  /*5250*/  FFMA R87, R17.reuse, R14, R87 ;  /* 0x0000000e11577223 */ /* 0x040fe40000000057 */
[----:B------:R-:W-:Y:S02]  /*5260*/  FFMA R30, R17, R66, R30 ;  /* 0x00000042111e7223 */ /* 0x000fe4000000001e */
[C---:B------:R-:W-:Y:S01]  /*5270*/  FFMA R55, R97.reuse, R62, R33 ;  /* 0x0000003e61377223 */ /* 0x040fe20000000021 */
[----:B------:R-:W5:Y:S01]  /*5280*/  LDS R17, [R16.X4] ;  /* 0x0000000010117984 */ /* 0x000f620000004800 */
[C---:B------:R-:W-:Y:S02]  /*5290*/  FFMA R13, R97.reuse, R18, R32 ;  /* 0x00000012610d7223 */ /* 0x040fe40000000020 */
[----:B------:R-:W-:Y:S01]  /*52a0*/  FFMA R29, R97, R14, R29 ;  /* 0x0000000e611d7223 */ /* 0x000fe2000000001d */
[----:B------:R-:W-:Y:S01]  /*52b0*/  LDS R32, [R16.X4+0xc0] ;  /* 0x0000c00010207984 */ /* 0x000fe20000004800 */
[----:B------:R-:W-:-:S02]  /*52c0*/  FFMA R93, R60, R62, R93 ;  /* 0x0000003e3c5d7223 */ /* 0x000fc4000000005d */
[C---:B------:R-:W-:Y:S02]  /*52d0*/  FFMA R92, R60.reuse, R18, R92 ;  /* 0x000000123c5c7223 */ /* 0x040fe4000000005c */
[C---:B------:R-:W-:Y:S02]  /*52e0*/  FFMA R91, R60.reuse, R14, R91 ;  /* 0x0000000e3c5b7223 */ /* 0x040fe4000000005b */
[-C--:B------:R-:W-:Y:S02]  /*52f0*/  FFMA R90, R60, R66.reuse, R90 ;  /* 0x000000423c5a7223 */ /* 0x080fe4000000005a */
[----:B------:R-:W-:Y:S01]  /*5300*/  FFMA R97, R97, R66, R28 ;  /* 0x0000004261617223 */ /* 0x000fe2000000001c */
[----:B------:R-:W5:Y:S01]  /*5310*/  LDS R60, [R16.X4+0x200] ;  /* 0x00020000103c7984 */ /* 0x000f620000004800 */
[C---:B------:R-:W-:Y:S02]  /*5320*/  FFMA R25, R27.reuse, R62, R25 ;  /* 0x0000003e1b197223 */ /* 0x040fe40000000019 */
[C---:B------:R-:W-:Y:S01]  /*5330*/  FFMA R24, R27.reuse, R18, R24 ;  /* 0x000000121b187223 */ /* 0x040fe20000000018 */
[----:B------:R-:W5:Y:S01]  /*5340*/  LDS R28, [R16.X4+0x240] ;  /* 0x00024000101c7984 */ /* 0x000f620000004800 */
[----:B------:R-:W-:-:S02]  /*5350*/  FFMA R23, R27, R14, R23 ;  /* 0x0000000e1b177223 */ /* 0x000fc40000000017 */
[----:B------:R-:W-:Y:S02]  /*5360*/  FFMA R22, R27, R66, R22 ;  /* 0x000000421b167223 */ /* 0x000fe40000000016 */
[----:B------:R-:W5:Y:S01]  /*5370*/  LDS R27, [R16.X4+0x80] ;  /* 0x00008000101b7984 */ /* 0x000f620000004800 */
[----:B------:R-:W-:Y:S02]  /*5380*/  FFMA R10, R64, R65, R10 ;  /* 0x00000041400a7223 */ /* 0x000fe4000000000a */
[C---:B-1----:R-:W-:Y:S02]  /*5390*/  FFMA R58, R9.reuse, R62, R58 ;  /* 0x0000003e093a7223 */ /* 0x042fe4000000003a */
[C---:B------:R-:W-:Y:S02]  /*53a0*/  FFMA R75, R9.reuse, R18, R75 ;  /* 0x00000012094b7223 */ /* 0x040fe4000000004b */
[C---:B------:R-:W-:Y:S02]  /*53b0*/  FFMA R77, R9.reuse, R14, R77 ;  /* 0x0000000e094d7223 */ /* 0x040fe4000000004d */
[----:B------:R-:W-:-:S02]  /*53c0*/  FFMA R82, R9, R66, R82 ;  /* 0x0000004209527223 */ /* 0x000fc40000000052 */
[C---:B0-----:R-:W-:Y:S02]  /*53d0*/  FFMA R21, R43.reuse, R62, R21 ;  /* 0x0000003e2b157223 */ /* 0x041fe40000000015 */
[C---:B------:R-:W-:Y:S02]  /*53e0*/  FFMA R20, R43.reuse, R18, R20 ;  /* 0x000000122b147223 */ /* 0x040fe40000000014 */
[C---:B---3--:R-:W-:Y:S02]  /*53f0*/  FFMA R12, R43.reuse, R14, R31 ;  /* 0x0000000e2b0c7223 */ /* 0x048fe4000000001f */
[----:B------:R-:W-:Y:S01]  /*5400*/  FFMA R9, R43, R66, R35 ;  /* 0x000000422b097223 */ /* 0x000fe20000000023 */
[----:B------:R-:W0:Y:S01]  /*5410*/  LDS R31, [R16.X4+0x280] ;  /* 0x00028000101f7984 */ /* 0x000e220000004800 */
[C---:B--2---:R-:W-:Y:S02]  /*5420*/  FFMA R39, R47.reuse, R62, R39 ;  /* 0x0000003e2f277223 */ /* 0x044fe40000000027 */
[----:B------:R-:W-:-:S02]  /*5430*/  FFMA R40, R47, R18, R40 ;  /* 0x000000122f287223 */ /* 0x000fc40000000028 */
[C---:B------:R-:W-:Y:S02]  /*5440*/  FFMA R41, R47.reuse, R14, R41 ;  /* 0x0000000e2f297223 */ /* 0x040fe40000000029 */
[----:B------:R-:W-:Y:S02]  /*5450*/  FFMA R44, R47, R66, R44 ;  /* 0x000000422f2c7223 */ /* 0x000fe4000000002c */
[C---:B----4-:R-:W-:Y:S02]  /*5460*/  FFMA R45, R51.reuse, R62, R45 ;  /* 0x0000003e332d7223 */ /* 0x050fe4000000002d */
[C---:B------:R-:W-:Y:S02]  /*5470*/  FFMA R48, R51.reuse, R18, R48 ;  /* 0x0000001233307223 */ /* 0x040fe40000000030 */
[C---:B------:R-:W-:Y:S02]  /*5480*/  FFMA R11, R51.reuse, R14, R11 ;  /* 0x0000000e330b7223 */ /* 0x040fe4000000000b */
[----:B------:R-:W-:-:S02]  /*5490*/  FFMA R10, R51, R66, R10 ;  /* 0x00000042330a7223 */ /* 0x000fc4000000000a */
[C---:B------:R-:W-:Y:S01]  /*54a0*/  FFMA R43, R95.reuse, R18, R26 ;  /* 0x000000125f2b7223 */ /* 0x040fe2000000001a */
[----:B------:R-:W1:Y:S01]  /*54b0*/  LDS R51, [R16.X4+0x2c0] ;  /* 0x0002c00010337984 */ /* 0x000e620000004800 */
[C---:B------:R-:W-:Y:S02]  /*54c0*/  FFMA R38, R95.reuse, R62, R38 ;  /* 0x0000003e5f267223 */ /* 0x040fe40000000026 */
[----:B------:R-:W-:Y:S01]  /*54d0*/  FFMA R47, R95, R14, R34 ;  /* 0x0000000e5f2f7223 */ /* 0x000fe20000000022 */
[----:B------:R-:W2:Y:S01]  /*54e0*/  LDS R26, [R16.X4+0x100] ;  /* 0x00010000101a7984 */ /* 0x000ea20000004800 */
[C---:B-----5:R-:W-:Y:S02]  /*54f0*/  FFMA R93, R17.reuse, R63, R93 ;  /* 0x0000003f115d7223 */ /* 0x060fe4000000005d */
[C---:B------:R-:W-:Y:S01]  /*5500*/  FFMA R92, R17.reuse, R19, R92 ;  /* 0x00000013115c7223 */ /* 0x040fe2000000005c */
[----:B------:R-:W3:Y:S01]  /*5510*/  LDS R14, [R16.X4+0x300] ;  /* 0x00030000100e7984 */ /* 0x000ee20000004800 */
[----:B------:R-:W-:-:S02]  /*5520*/  FFMA R91, R17, R15, R91 ;  /* 0x0000000f115b7223 */ /* 0x000fc4000000005b */
[----:B------:R-:W-:Y:S01]  /*5530*/  FFMA R90, R17, R67, R90 ;  /* 0x00000043115a7223 */ /* 0x000fe2000000005a */
[----:B------:R-:W-:Y:S01]  /*5540*/  LDS R18, [R16.X4+0x180] ;  /* 0x0001800010127984 */ /* 0x000fe20000004800 */
[----:B------:R-:W-:Y:S02]  /*5550*/  FFMA R64, R60, R63, R42 ;  /* 0x0000003f3c407223 */ /* 0x000fe4000000002a */
[----:B------:R-:W-:Y:S01]  /*5560*/  FFMA R62, R28, R67, R46 ;  /* 0x000000431c3e7223 */ /* 0x000fe2000000002e */
[----:B------:R-:W4:Y:S01]  /*5570*/  LDS R17, [R16.X4+0x140] ;  /* 0x0001400010117984 */ /* 0x000f220000004800 */
[----:B------:R-:W-:Y:S02]  /*5580*/  FFMA R35, R27, R15, R49 ;  /* 0x0000000f1b237223 */ /* 0x000fe40000000031 */
[----:B------:R-:W-:Y:S01]  /*5590*/  FFMA R95, R95, R66, R94 ;  /* 0x000000425f5f7223 */ /* 0x000fe2000000005e */
[----:B------:R-:W5:Y:S01]  /*55a0*/  LDS R46, [R16.X4+0x380] ;  /* 0x00038000102e7984 */ /* 0x000f620000004800 */
[----:B------:R-:W-:-:S02]  /*55b0*/  FFMA R81, R61, R63, R81 ;  /* 0x0000003f3d517223 */ /* 0x000fc40000000051 */
[C---:B------:R-:W-:Y:S01]  /*55c0*/  FFMA R73, R61.reuse, R19, R73 ;  /* 0x000000133d497223 */ /* 0x040fe20000000049 */
[----:B------:R-:W2:Y:S01]  /*55d0*/  LDS R49, [R16.X4+0x1c0] ;  /* 0x0001c00010317984 */ /* 0x000ea20000004800 */
[C---:B------:R-:W-:Y:S02]  /*55e0*/  FFMA R71, R61.reuse, R15, R71 ;  /* 0x0000000f3d477223 */ /* 0x040fe40000000047 */
[----:B------:R-:W-:Y:S01]  /*55f0*/  FFMA R86, R61, R67, R86 ;  /* 0x000000433d567223 */ /* 0x000fe20000000056 */
[----:B------:R0:W3:Y:S01]  /*5600*/  LDS R42, [R16.X4+0x3c0] ;  /* 0x0003c000102a7984 */ /* 0x0000e20000004800 */
[C---:B------:R-:W-:Y:S02]  /*5610*/  FFMA R74, R60.reuse, R19, R74 ;  /* 0x000000133c4a7223 */ /* 0x040fe4000000004a */
[C---:B------:R-:W-:Y:S02]  /*5620*/  FFMA R85, R60.reuse, R15, R85 ;  /* 0x0000000f3c557223 */ /* 0x040fe40000000055 */
[----:B------:R-:W-:-:S02]  /*5630*/  FFMA R84, R60, R67, R84 ;  /* 0x000000433c547223 */ /* 0x000fc40000000054 */
[C---:B------:R-:W-:Y:S02]  /*5640*/  FFMA R80, R28.reuse, R63, R80 ;  /* 0x0000003f1c507223 */ /* 0x040fe40000000050 */
[C---:B------:R-:W-:Y:S02]  /*5650*/  FFMA R72, R28.reuse, R19, R72 ;  /* 0x000000131c487223 */ /* 0x040fe40000000048 */
[----:B------:R-:W-:Y:S02]  /*5660*/  FFMA R70, R28, R15, R70 ;  /* 0x0000000f1c467223 */ /* 0x000fe40000000046 */
[C---:B------:R-:W-:Y:S02]  /*5670*/  FFMA R79, R27.reuse, R63, R79 ;  /* 0x0000003f1b4f7223 */ /* 0x040fe4000000004f */
[C---:B------:R-:W-:Y:S02]  /*5680*/  FFMA R69, R27.reuse, R19, R69 ;  /* 0x000000131b457223 */ /* 0x040fe40000000045 */
[----:B------:R-:W-:-:S02]  /*5690*/  FFMA R61, R27, R67, R50 ;  /* 0x000000431b3d7223 */ /* 0x000fc40000000032 */
[C---:B0-----:R-:W-:Y:S02]  /*56a0*/  FFMA R78, R31.reuse, R63, R78 ;  /* 0x0000003f1f4e7223 */ /* 0x041fe4000000004e */
[C---:B------:R-:W-:Y:S02]  /*56b0*/  FFMA R68, R31.reuse, R19, R68 ;  /* 0x000000131f447223 */ /* 0x040fe40000000044 */
[C---:B------:R-:W-:Y:S02]  /*56c0*/  FFMA R66, R31.reuse, R15, R52 ;  /* 0x0000000f1f427223 */ /* 0x040fe40000000034 */
[----:B------:R-:W-:Y:S02]  /*56d0*/  FFMA R60, R31, R67, R53 ;  /* 0x000000431f3c7223 */ /* 0x000fe40000000035 */
[C---:B------:R-:W-:Y:S02]  /*56e0*/  FFMA R76, R32.reuse, R63, R76 ;  /* 0x0000003f204c7223 */ /* 0x040fe4000000004c */
[----:B------:R-:W-:-:S02]  /*56f0*/  FFMA R65, R32, R19, R54 ;  /* 0x0000001320417223 */ /* 0x000fc40000000036 */
[C---:B------:R-:W-:Y:S02]  /*5700*/  FFMA R33, R32.reuse, R15, R83 ;  /* 0x0000000f20217223 */ /* 0x040fe40000000053 */
[-C--:B------:R-:W-:Y:S02]  /*5710*/  FFMA R59, R32, R67.reuse, R59 ;  /* 0x00000043203b7223 */ /* 0x080fe4000000003b */
[----:B-1----:R-:W-:Y:S02]  /*5720*/  FFMA R28, R51, R67, R30 ;  /* 0x00000043331c7223 */ /* 0x002fe4000000001e */
[C---:B--2---:R-:W-:Y:S02]  /*5730*/  FFMA R58, R26.reuse, R63, R58 ;  /* 0x0000003f1a3a7223 */ /* 0x044fe4000000003a */
[C---:B------:R-:W-:Y:S02]  /*5740*/  FFMA R75, R26.reuse, R19, R75 ;  /* 0x000000131a4b7223 */ /* 0x040fe4000000004b */
[----:B------:R-:W-:-:S02]  /*5750*/  FFMA R77, R26, R15, R77 ;  /* 0x0000000f1a4d7223 */ /* 0x000fc4000000004d */
[----:B------:R-:W-:Y:S02]  /*5760*/  FFMA R82, R26, R67, R82 ;  /* 0x000000431a527223 */ /* 0x000fe40000000052 */
[-C--:B------:R-:W-:Y:S02]  /*5770*/  FFMA R27, R96, R63.reuse, R25 ;  /* 0x0000003f601b7223 */ /* 0x080fe40000000019 */
[C---:B---3--:R-:W-:Y:S02]  /*5780*/  FFMA R57, R14.reuse, R63, R57 ;  /* 0x0000003f0e397223 */ /* 0x048fe40000000039 */
[C---:B------:R-:W-:Y:S02]  /*5790*/  FFMA R56, R14.reuse, R19, R56 ;  /* 0x000000130e387223 */ /* 0x040fe40000000038 */
[C---:B------:R-:W-:Y:S02]  /*57a0*/  FFMA R32, R14.reuse, R15, R37 ;  /* 0x0000000f0e207223 */ /* 0x040fe40000000025 */
[----:B------:R-:W-:-:S02]  /*57b0*/  FFMA R52, R14, R67, R36 ;  /* 0x000000430e347223 */ /* 0x000fc40000000024 */
[C---:B----4-:R-:W-:Y:S02]  /*57c0*/  FFMA R55, R17.reuse, R63, R55 ;  /* 0x0000003f11377223 */ /* 0x050fe40000000037 */
[C---:B------:R-:W-:Y:S02]  /*57d0*/  FFMA R54, R17.reuse, R19, R13 ;  /* 0x0000001311367223 */ /* 0x040fe4000000000d */
[C---:B------:R-:W-:Y:S02]  /*57e0*/  FFMA R98, R17.reuse, R15, R29 ;  /* 0x0000000f11627223 */ /* 0x040fe4000000001d */
[----:B------:R-:W-:Y:S02]  /*57f0*/  FFMA R97, R17, R67, R97 ;  /* 0x0000004311617223 */ /* 0x000fe40000000061 */
        /* <DEDUP_REMOVED lines=8> */
[-C--:B------:R-:W-:Y:S02]  /*5880*/  FFMA R96, R96, R67.reuse, R22 ;  /* 0x0000004360607223 */ /* 0x080fe40000000016 */
[----:B------:R-:W-:Y:S02]  /*5890*/  FFMA R18, R18, R67, R9 ;  /* 0x0000004312127223 */ /* 0x000fe40000000009 */
[C---:B-----5:R-:W-:Y:S02]  /*58a0*/  FFMA R17, R46.reuse, R63, R39 ;  /* 0x0000003f2e117223 */ /* 0x060fe40000000027 */
        /* <DEDUP_REMOVED lines=10> */
[----:B------:R-:W-:Y:S01]  /*5950*/  FFMA R95, R42, R67, R95 ;  /* 0x000000432a5f7223 */ /* 0x000fe2000000005f */
[----:B------:R-:W-:Y:S01]  /*5960*/  @P0 CALL.REL.NOINC `(.L_x_0) ;  /* 0x0000001000000944 */ /* 0x000fe20003c00000 */
[----:B------:R-:W-:Y:S05]  /*5970*/  BRA `(.L_x_1) ;  /* 0xffffa9a000007947 */ /* 0x000fea000383ffff */
.L_x_0:
[----:B------:R-:W-:Y:S01]  /*5980*/  IMAD R5, R5, 0x6200, R7 ;  /* 0x0000620005057824 */ /* 0x000fe200078e0207 */
[----:B------:R-:W-:Y:S02]  /*5990*/  FMNMX R7, RZ, R92, !PT ;  /* 0x0000005cff077209 */ /* 0x000fe40007800000 */
[----:B------:R-:W-:Y:S02]  /*59a0*/  FMNMX R9, RZ, R74, !PT ;  /* 0x0000004aff097209 */ /* 0x000fe40007800000 */
[----:B------:R-:W-:Y:S02]  /*59b0*/  LEA R3, R6, R5, 0x4 ;  /* 0x0000000506037211 */ /* 0x000fe400078e20ff */
[----:B------:R-:W-:-:S02]  /*59c0*/  FMNMX R5, RZ, R64, !PT ;  /* 0x00000040ff057209 */ /* 0x000fc40007800000 */
[----:B------:R-:W-:Y:S01]  /*59d0*/  FMNMX R15, RZ, R80, !PT ;  /* 0x00000050ff0f7209 */ /* 0x000fe20007800000 */
[----:B------:R-:W-:Y:S01]  /*59e0*/  IMAD.WIDE R2, R3, R2, c[0x0][0x170] ;  /* 0x00005c0003027625 */ /* 0x000fe200078e0202 */
[----:B------:R-:W-:Y:S02]  /*59f0*/  FMNMX R19, RZ, R72, !PT ;  /* 0x00000048ff137209 */ /* 0x000fe40007800000 */
[----:B------:R-:W-:Y:S02]  /*5a00*/  FMNMX R13, RZ, R13, !PT ;  /* 0x0000000dff0d7209 */ /* 0x000fe40007800000 */
[----:B------:R0:W-:Y:S01]  /*5a10*/  STG.E [R2.64+0xe00], R5 ;  /* 0x000e000502007986 */ /* 0x0001e2000c101904 */
[----:B------:R-:W-:Y:S02]  /*5a20*/  FMNMX R17, RZ, R17, !PT ;  /* 0x00000011ff117209 */ /* 0x000fe40007800000 */
[----:B------:R-:W-:Y:S01]  /*5a30*/  FMNMX R93, RZ, R93, !PT ;  /* 0x0000005dff5d7209 */ /* 0x000fe20007800000 */
[----:B------:R1:W-:Y:S01]  /*5a40*/  STG.E [R2.64+0x188000], R7 ;  /* 0x1880000702007986 */ /* 0x0003e2000c101904 */
[----:B------:R-:W-:-:S02]  /*5a50*/  FMNMX R81, RZ, R81, !PT ;  /* 0x00000051ff517209 */ /* 0x000fc40007800000 */
[----:B------:R-:W-:Y:S01]  /*5a60*/  FMNMX R73, RZ, R73, !PT ;  /* 0x00000049ff497209 */ /* 0x000fe20007800000 */
[----:B------:R2:W-:Y:S01]  /*5a70*/  STG.E [R2.64+0x188e00], R9 ;  /* 0x188e000902007986 */ /* 0x0005e2000c101904 */
[----:B------:R-:W-:Y:S02]  /*5a80*/  FMNMX R79, RZ, R79, !PT ;  /* 0x0000004fff4f7209 */ /* 0x000fe40007800000 */
[----:B------:R-:W-:Y:S01]  /*5a90*/  FMNMX R69, RZ, R69, !PT ;  /* 0x00000045ff457209 */ /* 0x000fe20007800000 */
[----:B------:R3:W-:Y:S01]  /*5aa0*/  STG.E [R2.64+0xfc0], R15 ;  /* 0x000fc00f02007986 */ /* 0x0007e2000c101904 */
[----:B0-----:R-:W-:Y:S02]  /*5ab0*/  FMNMX R5, RZ, R78, !PT ;  /* 0x0000004eff057209 */ /* 0x001fe40007800000 */
[----:B------:R-:W-:Y:S01]  /*5ac0*/  FMNMX R89, RZ, R89, !PT ;  /* 0x00000059ff597209 */ /* 0x000fe20007800000 */
[----:B------:R0:W-:Y:S01]  /*5ad0*/  STG.E [R2.64+0x188fc0], R19 ;  /* 0x188fc01302007986 */ /* 0x0001e2000c101904 */
[----:B-1----:R-:W-:-:S02]  /*5ae0*/  FMNMX R7, RZ, R68, !PT ;  /* 0x00000044ff077209 */ /* 0x002fc40007800000 */
[----:B------:R-:W-:Y:S01]  /*5af0*/  FMNMX R65, RZ, R65, !PT ;  /* 0x00000041ff417209 */ /* 0x000fe20007800000 */
[----:B------:R1:W-:Y:S01]  /*5b00*/  STG.E [R2.64+0x1180], R5 ;  /* 0x0011800502007986 */ /* 0x0003e2000c101904 */
[----:B--2---:R-:W-:Y:S02]  /*5b10*/  FMNMX R9, RZ, R76, !PT ;  /* 0x0000004cff097209 */ /* 0x004fe40007800000 */
[----:B------:R-:W-:Y:S01]  /*5b20*/  FMNMX R57, RZ, R57, !PT ;  /* 0x00000039ff397209 */ /* 0x000fe20007800000 */
[----:B------:R2:W-:Y:S01]  /*5b30*/  STG.E [R2.64+0x189180], R7 ;  /* 0x1891800702007986 */ /* 0x0005e2000c101904 */
[----:B---3--:R-:W-:Y:S02]  /*5b40*/  FMNMX R15, RZ, R88, !PT ;  /* 0x00000058ff0f7209 */ /* 0x008fe40007800000 */
[----:B------:R-:W-:Y:S01]  /*5b50*/  FMNMX R75, RZ, R75, !PT ;  /* 0x0000004bff4b7209 */ /* 0x000fe20007800000 */
[----:B------:R3:W-:Y:S01]  /*5b60*/  STG.E [R2.64+0x540], R9 ;  /* 0x0005400902007986 */ /* 0x0007e2000c101904 */
[----:B0-----:R-:W-:-:S02]  /*5b70*/  FMNMX R19, RZ, R58, !PT ;  /* 0x0000003aff137209 */ /* 0x001fc40007800000 */
[----:B------:R-:W-:Y:S01]  /*5b80*/  FMNMX R55, RZ, R55, !PT ;  /* 0x00000037ff377209 */ /* 0x000fe20007800000 */
[----:B------:R0:W-:Y:S01]  /*5b90*/  STG.E [R2.64+0x189340], R15 ;  /* 0x1893400f02007986 */ /* 0x0001e2000c101904 */
[----:B-1----:R-:W-:Y:S02]  /*5ba0*/  FMNMX R5, RZ, R56, !PT ;  /* 0x00000038ff057209 */ /* 0x002fe40007800000 */
[----:B------:R-:W-:Y:S01]  /*5bb0*/  FMNMX R27, RZ, R27, !PT ;  /* 0x0000001bff1b7209 */ /* 0x000fe20007800000 */
[----:B------:R1:W-:Y:S01]  /*5bc0*/  STG.E [R2.64+0xc40], R13 ;  /* 0x000c400d02007986 */ /* 0x0003e2000c101904 */
[----:B--2---:R-:W-:Y:S02]  /*5bd0*/  FMNMX R7, RZ, R54, !PT ;  /* 0x00000036ff077209 */ /* 0x004fe40007800000 */
[----:B------:R-:W-:Y:S01]  /*5be0*/  FMNMX R31, RZ, R31, !PT ;  /* 0x0000001fff1f7209 */ /* 0x000fe20007800000 */
[----:B------:R2:W-:Y:S01]  /*5bf0*/  STG.E [R2.64+0x189500], R5 ;  /* 0x1895000502007986 */ /* 0x0005e2000c101904 */
[----:B---3--:R-:W-:-:S02]  /*5c00*/  FMNMX R9, RZ, R30, !PT ;  /* 0x0000001eff097209 */ /* 0x008fc40007800000 */
[----:B------:R-:W-:Y:S01]  /*5c10*/  FMNMX R25, RZ, R25, !PT ;  /* 0x00000019ff197209 */ /* 0x000fe20007800000 */
[----:B------:R3:W-:Y:S01]  /*5c20*/  STG.E [R2.64+0x1888c0], R7 ;  /* 0x1888c00702007986 */ /* 0x0007e2000c101904 */
[----:B0-----:R-:W-:Y:S02]  /*5c30*/  FMNMX R15, RZ, R16, !PT ;  /* 0x00000010ff0f7209 */ /* 0x001fe40007800000 */
[----:B------:R-:W-:Y:S01]  /*5c40*/  FMNMX R53, RZ, R53, !PT ;  /* 0x00000035ff357209 */ /* 0x000fe20007800000 */
[----:B------:R0:W-:Y:S01]  /*5c50*/  STG.E [R2.64+0x188a80], R9 ;  /* 0x188a800902007986 */ /* 0x0001e2000c101904 */
[----:B-1----:R-:W-:Y:S02]  /*5c60*/  FMNMX R13, RZ, R84, !PT ;  /* 0x00000054ff0d7209 */ /* 0x002fe40007800000 */
[----:B------:R-:W-:Y:S01]  /*5c70*/  FMNMX R91, RZ, R91, !PT ;  /* 0x0000005bff5b7209 */ /* 0x000fe20007800000 */
[----:B------:R1:W-:Y:S01]  /*5c80*/  STG.E [R2.64+0x700], R19 ;  /* 0x0007001302007986 */ /* 0x0003e2000c101904 */
[----:B--2---:R-:W-:-:S02]  /*5c90*/  FMNMX R5, RZ, R24, !PT ;  /* 0x00000018ff057209 */ /* 0x004fc40007800000 */
[----:B------:R-:W-:Y:S01]  /*5ca0*/  FMNMX R85, RZ, R85, !PT ;  /* 0x00000055ff557209 */ /* 0x000fe20007800000 */
[----:B------:R2:W-:Y:S01]  /*5cb0*/  STG.E [R2.64+0x1880], R17 ;  /* 0x0018801102007986 */ /* 0x0005e2000c101904 */
[----:B---3--:R-:W-:Y:S02]  /*5cc0*/  FMNMX R7, RZ, R12, !PT ;  /* 0x0000000cff077209 */ /* 0x008fe40007800000 */
        /* <DEDUP_REMOVED lines=35> */
[----:B---3--:R-:W-:-:S03]  /*5f00*/  FMNMX R17, RZ, R26, !PT ;  /* 0x0000001aff117209 */ /* 0x008fc60007800000 */
[----:B------:R3:W-:Y:S01]  /*5f10*/  STG.E [R2.64+0x194b00], R7 ;  /* 0x194b000702007986 */ /* 0x0007e2000c101904 */
[----:B0-----:R-:W-:-:S03]  /*5f20*/  FMNMX R19, RZ, R34, !PT ;  /* 0x00000022ff137209 */ /* 0x001fc60007800000 */
[----:B------:R0:W-:Y:S01]  /*5f30*/  STG.E [R2.64+0x195900], R13 ;  /* 0x1959000d02007986 */ /* 0x0001e2000c101904 */
[----:B-1----:R-:W-:Y:S02]  /*5f40*/  FMNMX R9, RZ, R96, !PT ;  /* 0x00000060ff097209 */ /* 0x002fe40007800000 */
[----:B--2---:R-:W-:Y:S01]  /*5f50*/  FMNMX R5, RZ, R14, !PT ;  /* 0x0000000eff057209 */ /* 0x004fe20007800000 */
[----:B------:R-:W-:Y:S01]  /*5f60*/  STG.E [R2.64], R93 ;  /* 0x0000005d02007986 */ /* 0x000fe2000c101904 */
[----:B---3--:R-:W-:-:S03]  /*5f70*/  FMNMX R7, RZ, R94, !PT ;  /* 0x0000005eff077209 */ /* 0x008fc60007800000 */
[----:B------:R-:W-:Y:S01]  /*5f80*/  STG.E [R2.64+0x1c0], R81 ;  /* 0x0001c05102007986 */ /* 0x000fe2000c101904 */
[----:B0-----:R-:W-:-:S03]  /*5f90*/  FMNMX R13, RZ, R10, !PT ;  /* 0x0000000aff0d7209 */ /* 0x001fc60007800000 */
[----:B------:R-:W-:Y:S04]  /*5fa0*/  STG.E [R2.64+0x1881c0], R73 ;  /* 0x1881c04902007986 */ /* 0x000fe8000c101904 */
        /* <DEDUP_REMOVED lines=31> */
[----:B------:R-:W-:Y:S01]  /*61a0*/  STG.E [R2.64+0x195e40], R95 ;  /* 0x195e405f02007986 */ /* 0x000fe2000c101904 */
[----:B------:R-:W-:Y:S05]  /*61b0*/  EXIT ;  /* 0x000000000000794d */ /* 0x000fea0003800000 */
.L_x_2:
[----:B------:R-:W-:-:S00]  /*61c0*/  BRA `(.L_x_2) ;  /* 0xfffffff000007947 */ /* 0x000fc0000383ffff */
[----:B------:R-:W-:-:S00]  /*61d0*/  NOP ;  /* 0x0000000000007918 */ /* 0x000fc00000000000 */
        /* <DEDUP_REMOVED lines=10> */
.L_x_3:


//--------------------- .nv.shared.candidate3     --------------------------
	.section	.nv.shared.candidate3,"aw",@nobits
	.align	4
.nv.shared.candidate3:
	.zero		20480
